//
// Generated by NVIDIA NVVM Compiler
//
// Compiler Build ID: CL-36424714
// Cuda compilation tools, release 13.0, V13.0.88
// Based on NVVM 20.0.0
//

.version 9.0
.target sm_100
.address_size 64

	// .globl	_Z14matrixMultiply6MatrixS_S_
.extern .func  (.param .b32 func_retval0) vprintf
(
	.param .b64 vprintf_param_0,
	.param .b64 vprintf_param_1
)
;
// _ZZ14matrixMultiply6MatrixS_S_E2As has been demoted
// _ZZ14matrixMultiply6MatrixS_S_E2Bs has been demoted
.global .align 1 .b8 $str[13] = {72, 101, 108, 108, 111, 32, 87, 111, 114, 108, 100, 10};

.visible .entry _Z14matrixMultiply6MatrixS_S_(
	.param .align 8 .b8 _Z14matrixMultiply6MatrixS_S__param_0[24],
	.param .align 8 .b8 _Z14matrixMultiply6MatrixS_S__param_1[24],
	.param .align 8 .b8 _Z14matrixMultiply6MatrixS_S__param_2[24]
)
{
	.reg .pred 	%p<8>;
	.reg .b32 	%r<84>;
	.reg .b32 	%f<368>;
	.reg .b64 	%rd<72>;
	// demoted variable
	.shared .align 4 .b8 _ZZ14matrixMultiply6MatrixS_S_E2As[1024];
	// demoted variable
	.shared .align 4 .b8 _ZZ14matrixMultiply6MatrixS_S_E2Bs[1024];
	ld.param.u64 	%rd7, [_Z14matrixMultiply6MatrixS_S__param_2+16];
	ld.param.u32 	%r43, [_Z14matrixMultiply6MatrixS_S__param_2+8];
	ld.param.u64 	%rd6, [_Z14matrixMultiply6MatrixS_S__param_1+16];
	ld.param.u32 	%r40, [_Z14matrixMultiply6MatrixS_S__param_1+8];
	ld.param.u64 	%rd5, [_Z14matrixMultiply6MatrixS_S__param_0+16];
	ld.param.u32 	%r37, [_Z14matrixMultiply6MatrixS_S__param_0+8];
	ld.param.v2.u32 	{%r38, %r39}, [_Z14matrixMultiply6MatrixS_S__param_1];
	mov.u32 	%r44, %ctaid.y;
	mov.u32 	%r45, %ctaid.x;
	shl.b32 	%r1, %r44, 4;
	shl.b32 	%r2, %r45, 4;
	mov.u32 	%r3, %tid.y;
	mov.u32 	%r4, %tid.x;
	mov.u64 	%rd8, $str;
	cvta.global.u64 	%rd9, %rd8;
	{ // callseq 0, 0
	.param .b64 param0;
	st.param.b64 	[param0], %rd9;
	.param .b64 param1;
	st.param.b64 	[param1], 0;
	.param .b32 retval0;
	call.uni (retval0), 
	vprintf, 
	(
	param0, 
	param1
	);
	ld.param.b32 	%r46, [retval0];
	} // callseq 0
	shr.s32 	%r48, %r38, 31;
	shr.u32 	%r49, %r48, 28;
	add.s32 	%r50, %r38, %r49;
	shr.s32 	%r5, %r50, 4;
	setp.lt.s32 	%p1, %r38, 16;
	mov.f32 	%f367, 0f00000000;
	@%p1 bra 	$L__BB0_9;
	cvta.to.global.u64 	%rd1, %rd6;
	mul.lo.s32 	%r6, %r1, %r40;
	cvta.to.global.u64 	%rd2, %rd7;
	shl.b32 	%r8, %r43, 4;
	mad.lo.s32 	%r52, %r40, %r3, %r4;
	cvt.s64.s32 	%rd3, %r52;
	shl.b32 	%r53, %r3, 6;
	mov.u32 	%r54, _ZZ14matrixMultiply6MatrixS_S_E2As;
	add.s32 	%r9, %r54, %r53;
	shl.b32 	%r55, %r4, 2;
	add.s32 	%r10, %r9, %r55;
	mad.lo.s32 	%r56, %r43, %r3, %r4;
	cvt.s64.s32 	%rd4, %r56;
	mov.u32 	%r57, _ZZ14matrixMultiply6MatrixS_S_E2Bs;
	add.s32 	%r12, %r57, %r55;
	add.s32 	%r11, %r12, %r53;
	add.s32 	%r58, %r5, -1;
	and.b32  	%r13, %r5, 3;
	setp.lt.u32 	%p2, %r58, 3;
	mov.f32 	%f367, 0f00000000;
	mov.b32 	%r83, 0;
	@%p2 bra 	$L__BB0_4;
	and.b32  	%r59, %r5, 134217724;
	neg.s32 	%r81, %r59;
	add.s32 	%r80, %r6, 32;
	add.s32 	%r79, %r8, %r2;
	shl.b32 	%r60, %r43, 5;
	add.s32 	%r78, %r60, %r2;
	mad.lo.s32 	%r77, %r43, 48, %r2;
	mov.f32 	%f367, 0f00000000;
	mov.u32 	%r76, %r2;
$L__BB0_3:
	.pragma "nounroll";
	and.b32  	%r83, %r5, 134217724;
	add.s32 	%r61, %r80, -32;
	cvt.s64.s32 	%rd10, %r61;
	cvt.s64.s32 	%rd11, %r76;
	add.s64 	%rd12, %rd10, %rd3;
	shl.b64 	%rd13, %rd12, 2;
	add.s64 	%rd14, %rd1, %rd13;
	ld.global.f32 	%f14, [%rd14];
	st.shared.f32 	[%r10], %f14;
	add.s64 	%rd15, %rd11, %rd4;
	shl.b64 	%rd16, %rd15, 2;
	add.s64 	%rd17, %rd2, %rd16;
	ld.global.f32 	%f15, [%rd17];
	st.shared.f32 	[%r11], %f15;
	bar.sync 	0;
	ld.shared.f32 	%f16, [%r9];
	ld.shared.f32 	%f17, [%r12];
	fma.rn.f32 	%f18, %f16, %f17, %f367;
	ld.shared.f32 	%f19, [%r9+4];
	ld.shared.f32 	%f20, [%r12+64];
	fma.rn.f32 	%f21, %f19, %f20, %f18;
	ld.shared.f32 	%f22, [%r9+8];
	ld.shared.f32 	%f23, [%r12+128];
	fma.rn.f32 	%f24, %f22, %f23, %f21;
	ld.shared.f32 	%f25, [%r9+12];
	ld.shared.f32 	%f26, [%r12+192];
	fma.rn.f32 	%f27, %f25, %f26, %f24;
	ld.shared.f32 	%f28, [%r9+16];
	ld.shared.f32 	%f29, [%r12+256];
	fma.rn.f32 	%f30, %f28, %f29, %f27;
	ld.shared.f32 	%f31, [%r9+20];
	ld.shared.f32 	%f32, [%r12+320];
	fma.rn.f32 	%f33, %f31, %f32, %f30;
	ld.shared.f32 	%f34, [%r9+24];
	ld.shared.f32 	%f35, [%r12+384];
	fma.rn.f32 	%f36, %f34, %f35, %f33;
	ld.shared.f32 	%f37, [%r9+28];
	ld.shared.f32 	%f38, [%r12+448];
	fma.rn.f32 	%f39, %f37, %f38, %f36;
	ld.shared.f32 	%f40, [%r9+32];
	ld.shared.f32 	%f41, [%r12+512];
	fma.rn.f32 	%f42, %f40, %f41, %f39;
	ld.shared.f32 	%f43, [%r9+36];
	ld.shared.f32 	%f44, [%r12+576];
	fma.rn.f32 	%f45, %f43, %f44, %f42;
	ld.shared.f32 	%f46, [%r9+40];
	ld.shared.f32 	%f47, [%r12+640];
	fma.rn.f32 	%f48, %f46, %f47, %f45;
	ld.shared.f32 	%f49, [%r9+44];
	ld.shared.f32 	%f50, [%r12+704];
	fma.rn.f32 	%f51, %f49, %f50, %f48;
	ld.shared.f32 	%f52, [%r9+48];
	ld.shared.f32 	%f53, [%r12+768];
	fma.rn.f32 	%f54, %f52, %f53, %f51;
	ld.shared.f32 	%f55, [%r9+52];
	ld.shared.f32 	%f56, [%r12+832];
	fma.rn.f32 	%f57, %f55, %f56, %f54;
	ld.shared.f32 	%f58, [%r9+56];
	ld.shared.f32 	%f59, [%r12+896];
	fma.rn.f32 	%f60, %f58, %f59, %f57;
	ld.shared.f32 	%f61, [%r9+60];
	ld.shared.f32 	%f62, [%r12+960];
	fma.rn.f32 	%f63, %f61, %f62, %f60;
	bar.sync 	0;
	add.s32 	%r62, %r80, -16;
	cvt.s64.s32 	%rd18, %r62;
	cvt.s64.s32 	%rd19, %r79;
	add.s64 	%rd20, %rd18, %rd3;
	shl.b64 	%rd21, %rd20, 2;
	add.s64 	%rd22, %rd1, %rd21;
	ld.global.f32 	%f64, [%rd22];
	st.shared.f32 	[%r10], %f64;
	add.s64 	%rd23, %rd19, %rd4;
	shl.b64 	%rd24, %rd23, 2;
	add.s64 	%rd25, %rd2, %rd24;
	ld.global.f32 	%f65, [%rd25];
	st.shared.f32 	[%r11], %f65;
	bar.sync 	0;
	ld.shared.f32 	%f66, [%r9];
	ld.shared.f32 	%f67, [%r12];
	fma.rn.f32 	%f68, %f66, %f67, %f63;
	ld.shared.f32 	%f69, [%r9+4];
	ld.shared.f32 	%f70, [%r12+64];
	fma.rn.f32 	%f71, %f69, %f70, %f68;
	ld.shared.f32 	%f72, [%r9+8];
	ld.shared.f32 	%f73, [%r12+128];
	fma.rn.f32 	%f74, %f72, %f73, %f71;
	ld.shared.f32 	%f75, [%r9+12];
	ld.shared.f32 	%f76, [%r12+192];
	fma.rn.f32 	%f77, %f75, %f76, %f74;
	ld.shared.f32 	%f78, [%r9+16];
	ld.shared.f32 	%f79, [%r12+256];
	fma.rn.f32 	%f80, %f78, %f79, %f77;
	ld.shared.f32 	%f81, [%r9+20];
	ld.shared.f32 	%f82, [%r12+320];
	fma.rn.f32 	%f83, %f81, %f82, %f80;
	ld.shared.f32 	%f84, [%r9+24];
	ld.shared.f32 	%f85, [%r12+384];
	fma.rn.f32 	%f86, %f84, %f85, %f83;
	ld.shared.f32 	%f87, [%r9+28];
	ld.shared.f32 	%f88, [%r12+448];
	fma.rn.f32 	%f89, %f87, %f88, %f86;
	ld.shared.f32 	%f90, [%r9+32];
	ld.shared.f32 	%f91, [%r12+512];
	fma.rn.f32 	%f92, %f90, %f91, %f89;
	ld.shared.f32 	%f93, [%r9+36];
	ld.shared.f32 	%f94, [%r12+576];
	fma.rn.f32 	%f95, %f93, %f94, %f92;
	ld.shared.f32 	%f96, [%r9+40];
	ld.shared.f32 	%f97, [%r12+640];
	fma.rn.f32 	%f98, %f96, %f97, %f95;
	ld.shared.f32 	%f99, [%r9+44];
	ld.shared.f32 	%f100, [%r12+704];
	fma.rn.f32 	%f101, %f99, %f100, %f98;
	ld.shared.f32 	%f102, [%r9+48];
	ld.shared.f32 	%f103, [%r12+768];
	fma.rn.f32 	%f104, %f102, %f103, %f101;
	ld.shared.f32 	%f105, [%r9+52];
	ld.shared.f32 	%f106, [%r12+832];
	fma.rn.f32 	%f107, %f105, %f106, %f104;
	ld.shared.f32 	%f108, [%r9+56];
	ld.shared.f32 	%f109, [%r12+896];
	fma.rn.f32 	%f110, %f108, %f109, %f107;
	ld.shared.f32 	%f111, [%r9+60];
	ld.shared.f32 	%f112, [%r12+960];
	fma.rn.f32 	%f113, %f111, %f112, %f110;
	bar.sync 	0;
	add.s32 	%r63, %r80, 16;
	cvt.s64.s32 	%rd26, %r80;
	cvt.s64.s32 	%rd27, %r78;
	add.s64 	%rd28, %rd26, %rd3;
	shl.b64 	%rd29, %rd28, 2;
	add.s64 	%rd30, %rd1, %rd29;
	ld.global.f32 	%f114, [%rd30];
	st.shared.f32 	[%r10], %f114;
	add.s64 	%rd31, %rd27, %rd4;
	shl.b64 	%rd32, %rd31, 2;
	add.s64 	%rd33, %rd2, %rd32;
	ld.global.f32 	%f115, [%rd33];
	st.shared.f32 	[%r11], %f115;
	bar.sync 	0;
	ld.shared.f32 	%f116, [%r9];
	ld.shared.f32 	%f117, [%r12];
	fma.rn.f32 	%f118, %f116, %f117, %f113;
	ld.shared.f32 	%f119, [%r9+4];
	ld.shared.f32 	%f120, [%r12+64];
	fma.rn.f32 	%f121, %f119, %f120, %f118;
	ld.shared.f32 	%f122, [%r9+8];
	ld.shared.f32 	%f123, [%r12+128];
	fma.rn.f32 	%f124, %f122, %f123, %f121;
	ld.shared.f32 	%f125, [%r9+12];
	ld.shared.f32 	%f126, [%r12+192];
	fma.rn.f32 	%f127, %f125, %f126, %f124;
	ld.shared.f32 	%f128, [%r9+16];
	ld.shared.f32 	%f129, [%r12+256];
	fma.rn.f32 	%f130, %f128, %f129, %f127;
	ld.shared.f32 	%f131, [%r9+20];
	ld.shared.f32 	%f132, [%r12+320];
	fma.rn.f32 	%f133, %f131, %f132, %f130;
	ld.shared.f32 	%f134, [%r9+24];
	ld.shared.f32 	%f135, [%r12+384];
	fma.rn.f32 	%f136, %f134, %f135, %f133;
	ld.shared.f32 	%f137, [%r9+28];
	ld.shared.f32 	%f138, [%r12+448];
	fma.rn.f32 	%f139, %f137, %f138, %f136;
	ld.shared.f32 	%f140, [%r9+32];
	ld.shared.f32 	%f141, [%r12+512];
	fma.rn.f32 	%f142, %f140, %f141, %f139;
	ld.shared.f32 	%f143, [%r9+36];
	ld.shared.f32 	%f144, [%r12+576];
	fma.rn.f32 	%f145, %f143, %f144, %f142;
	ld.shared.f32 	%f146, [%r9+40];
	ld.shared.f32 	%f147, [%r12+640];
	fma.rn.f32 	%f148, %f146, %f147, %f145;
	ld.shared.f32 	%f149, [%r9+44];
	ld.shared.f32 	%f150, [%r12+704];
	fma.rn.f32 	%f151, %f149, %f150, %f148;
	ld.shared.f32 	%f152, [%r9+48];
	ld.shared.f32 	%f153, [%r12+768];
	fma.rn.f32 	%f154, %f152, %f153, %f151;
	ld.shared.f32 	%f155, [%r9+52];
	ld.shared.f32 	%f156, [%r12+832];
	fma.rn.f32 	%f157, %f155, %f156, %f154;
	ld.shared.f32 	%f158, [%r9+56];
	ld.shared.f32 	%f159, [%r12+896];
	fma.rn.f32 	%f160, %f158, %f159, %f157;
	ld.shared.f32 	%f161, [%r9+60];
	ld.shared.f32 	%f162, [%r12+960];
	fma.rn.f32 	%f163, %f161, %f162, %f160;
	bar.sync 	0;
	cvt.s64.s32 	%rd34, %r63;
	cvt.s64.s32 	%rd35, %r77;
	add.s64 	%rd36, %rd34, %rd3;
	shl.b64 	%rd37, %rd36, 2;
	add.s64 	%rd38, %rd1, %rd37;
	ld.global.f32 	%f164, [%rd38];
	st.shared.f32 	[%r10], %f164;
	add.s64 	%rd39, %rd35, %rd4;
	shl.b64 	%rd40, %rd39, 2;
	add.s64 	%rd41, %rd2, %rd40;
	ld.global.f32 	%f165, [%rd41];
	st.shared.f32 	[%r11], %f165;
	bar.sync 	0;
	ld.shared.f32 	%f166, [%r9];
	ld.shared.f32 	%f167, [%r12];
	fma.rn.f32 	%f168, %f166, %f167, %f163;
	ld.shared.f32 	%f169, [%r9+4];
	ld.shared.f32 	%f170, [%r12+64];
	fma.rn.f32 	%f171, %f169, %f170, %f168;
	ld.shared.f32 	%f172, [%r9+8];
	ld.shared.f32 	%f173, [%r12+128];
	fma.rn.f32 	%f174, %f172, %f173, %f171;
	ld.shared.f32 	%f175, [%r9+12];
	ld.shared.f32 	%f176, [%r12+192];
	fma.rn.f32 	%f177, %f175, %f176, %f174;
	ld.shared.f32 	%f178, [%r9+16];
	ld.shared.f32 	%f179, [%r12+256];
	fma.rn.f32 	%f180, %f178, %f179, %f177;
	ld.shared.f32 	%f181, [%r9+20];
	ld.shared.f32 	%f182, [%r12+320];
	fma.rn.f32 	%f183, %f181, %f182, %f180;
	ld.shared.f32 	%f184, [%r9+24];
	ld.shared.f32 	%f185, [%r12+384];
	fma.rn.f32 	%f186, %f184, %f185, %f183;
	ld.shared.f32 	%f187, [%r9+28];
	ld.shared.f32 	%f188, [%r12+448];
	fma.rn.f32 	%f189, %f187, %f188, %f186;
	ld.shared.f32 	%f190, [%r9+32];
	ld.shared.f32 	%f191, [%r12+512];
	fma.rn.f32 	%f192, %f190, %f191, %f189;
	ld.shared.f32 	%f193, [%r9+36];
	ld.shared.f32 	%f194, [%r12+576];
	fma.rn.f32 	%f195, %f193, %f194, %f192;
	ld.shared.f32 	%f196, [%r9+40];
	ld.shared.f32 	%f197, [%r12+640];
	fma.rn.f32 	%f198, %f196, %f197, %f195;
	ld.shared.f32 	%f199, [%r9+44];
	ld.shared.f32 	%f200, [%r12+704];
	fma.rn.f32 	%f201, %f199, %f200, %f198;
	ld.shared.f32 	%f202, [%r9+48];
	ld.shared.f32 	%f203, [%r12+768];
	fma.rn.f32 	%f204, %f202, %f203, %f201;
	ld.shared.f32 	%f205, [%r9+52];
	ld.shared.f32 	%f206, [%r12+832];
	fma.rn.f32 	%f207, %f205, %f206, %f204;
	ld.shared.f32 	%f208, [%r9+56];
	ld.shared.f32 	%f209, [%r12+896];
	fma.rn.f32 	%f210, %f208, %f209, %f207;
	ld.shared.f32 	%f211, [%r9+60];
	ld.shared.f32 	%f212, [%r12+960];
	fma.rn.f32 	%f367, %f211, %f212, %f210;
	bar.sync 	0;
	add.s32 	%r81, %r81, 4;
	add.s32 	%r80, %r80, 64;
	shl.b32 	%r64, %r43, 6;
	add.s32 	%r79, %r79, %r64;
	add.s32 	%r78, %r78, %r64;
	add.s32 	%r77, %r77, %r64;
	add.s32 	%r76, %r76, %r64;
	setp.ne.s32 	%p3, %r81, 0;
	@%p3 bra 	$L__BB0_3;
$L__BB0_4:
	setp.eq.s32 	%p4, %r13, 0;
	@%p4 bra 	$L__BB0_9;
	setp.eq.s32 	%p5, %r13, 1;
	@%p5 bra 	$L__BB0_7;
	shl.b32 	%r65, %r83, 4;
	add.s32 	%r66, %r65, %r6;
	cvt.s64.s32 	%rd42, %r66;
	mad.lo.s32 	%r67, %r8, %r83, %r2;
	cvt.s64.s32 	%rd43, %r67;
	add.s64 	%rd44, %rd42, %rd3;
	shl.b64 	%rd45, %rd44, 2;
	add.s64 	%rd46, %rd1, %rd45;
	ld.global.f32 	%f214, [%rd46];
	st.shared.f32 	[%r10], %f214;
	add.s64 	%rd47, %rd43, %rd4;
	shl.b64 	%rd48, %rd47, 2;
	add.s64 	%rd49, %rd2, %rd48;
	ld.global.f32 	%f215, [%rd49];
	st.shared.f32 	[%r11], %f215;
	bar.sync 	0;
	ld.shared.f32 	%f216, [%r9];
	ld.shared.f32 	%f217, [%r12];
	fma.rn.f32 	%f218, %f216, %f217, %f367;
	ld.shared.f32 	%f219, [%r9+4];
	ld.shared.f32 	%f220, [%r12+64];
	fma.rn.f32 	%f221, %f219, %f220, %f218;
	ld.shared.f32 	%f222, [%r9+8];
	ld.shared.f32 	%f223, [%r12+128];
	fma.rn.f32 	%f224, %f222, %f223, %f221;
	ld.shared.f32 	%f225, [%r9+12];
	ld.shared.f32 	%f226, [%r12+192];
	fma.rn.f32 	%f227, %f225, %f226, %f224;
	ld.shared.f32 	%f228, [%r9+16];
	ld.shared.f32 	%f229, [%r12+256];
	fma.rn.f32 	%f230, %f228, %f229, %f227;
	ld.shared.f32 	%f231, [%r9+20];
	ld.shared.f32 	%f232, [%r12+320];
	fma.rn.f32 	%f233, %f231, %f232, %f230;
	ld.shared.f32 	%f234, [%r9+24];
	ld.shared.f32 	%f235, [%r12+384];
	fma.rn.f32 	%f236, %f234, %f235, %f233;
	ld.shared.f32 	%f237, [%r9+28];
	ld.shared.f32 	%f238, [%r12+448];
	fma.rn.f32 	%f239, %f237, %f238, %f236;
	ld.shared.f32 	%f240, [%r9+32];
	ld.shared.f32 	%f241, [%r12+512];
	fma.rn.f32 	%f242, %f240, %f241, %f239;
	ld.shared.f32 	%f243, [%r9+36];
	ld.shared.f32 	%f244, [%r12+576];
	fma.rn.f32 	%f245, %f243, %f244, %f242;
	ld.shared.f32 	%f246, [%r9+40];
	ld.shared.f32 	%f247, [%r12+640];
	fma.rn.f32 	%f248, %f246, %f247, %f245;
	ld.shared.f32 	%f249, [%r9+44];
	ld.shared.f32 	%f250, [%r12+704];
	fma.rn.f32 	%f251, %f249, %f250, %f248;
	ld.shared.f32 	%f252, [%r9+48];
	ld.shared.f32 	%f253, [%r12+768];
	fma.rn.f32 	%f254, %f252, %f253, %f251;
	ld.shared.f32 	%f255, [%r9+52];
	ld.shared.f32 	%f256, [%r12+832];
	fma.rn.f32 	%f257, %f255, %f256, %f254;
	ld.shared.f32 	%f258, [%r9+56];
	ld.shared.f32 	%f259, [%r12+896];
	fma.rn.f32 	%f260, %f258, %f259, %f257;
	ld.shared.f32 	%f261, [%r9+60];
	ld.shared.f32 	%f262, [%r12+960];
	fma.rn.f32 	%f263, %f261, %f262, %f260;
	bar.sync 	0;
	add.s32 	%r68, %r66, 16;
	cvt.s64.s32 	%rd50, %r68;
	add.s32 	%r69, %r67, %r8;
	cvt.s64.s32 	%rd51, %r69;
	add.s64 	%rd52, %rd50, %rd3;
	shl.b64 	%rd53, %rd52, 2;
	add.s64 	%rd54, %rd1, %rd53;
	ld.global.f32 	%f264, [%rd54];
	st.shared.f32 	[%r10], %f264;
	add.s64 	%rd55, %rd51, %rd4;
	shl.b64 	%rd56, %rd55, 2;
	add.s64 	%rd57, %rd2, %rd56;
	ld.global.f32 	%f265, [%rd57];
	st.shared.f32 	[%r11], %f265;
	bar.sync 	0;
	ld.shared.f32 	%f266, [%r9];
	ld.shared.f32 	%f267, [%r12];
	fma.rn.f32 	%f268, %f266, %f267, %f263;
	ld.shared.f32 	%f269, [%r9+4];
	ld.shared.f32 	%f270, [%r12+64];
	fma.rn.f32 	%f271, %f269, %f270, %f268;
	ld.shared.f32 	%f272, [%r9+8];
	ld.shared.f32 	%f273, [%r12+128];
	fma.rn.f32 	%f274, %f272, %f273, %f271;
	ld.shared.f32 	%f275, [%r9+12];
	ld.shared.f32 	%f276, [%r12+192];
	fma.rn.f32 	%f277, %f275, %f276, %f274;
	ld.shared.f32 	%f278, [%r9+16];
	ld.shared.f32 	%f279, [%r12+256];
	fma.rn.f32 	%f280, %f278, %f279, %f277;
	ld.shared.f32 	%f281, [%r9+20];
	ld.shared.f32 	%f282, [%r12+320];
	fma.rn.f32 	%f283, %f281, %f282, %f280;
	ld.shared.f32 	%f284, [%r9+24];
	ld.shared.f32 	%f285, [%r12+384];
	fma.rn.f32 	%f286, %f284, %f285, %f283;
	ld.shared.f32 	%f287, [%r9+28];
	ld.shared.f32 	%f288, [%r12+448];
	fma.rn.f32 	%f289, %f287, %f288, %f286;
	ld.shared.f32 	%f290, [%r9+32];
	ld.shared.f32 	%f291, [%r12+512];
	fma.rn.f32 	%f292, %f290, %f291, %f289;
	ld.shared.f32 	%f293, [%r9+36];
	ld.shared.f32 	%f294, [%r12+576];
	fma.rn.f32 	%f295, %f293, %f294, %f292;
	ld.shared.f32 	%f296, [%r9+40];
	ld.shared.f32 	%f297, [%r12+640];
	fma.rn.f32 	%f298, %f296, %f297, %f295;
	ld.shared.f32 	%f299, [%r9+44];
	ld.shared.f32 	%f300, [%r12+704];
	fma.rn.f32 	%f301, %f299, %f300, %f298;
	ld.shared.f32 	%f302, [%r9+48];
	ld.shared.f32 	%f303, [%r12+768];
	fma.rn.f32 	%f304, %f302, %f303, %f301;
	ld.shared.f32 	%f305, [%r9+52];
	ld.shared.f32 	%f306, [%r12+832];
	fma.rn.f32 	%f307, %f305, %f306, %f304;
	ld.shared.f32 	%f308, [%r9+56];
	ld.shared.f32 	%f309, [%r12+896];
	fma.rn.f32 	%f310, %f308, %f309, %f307;
	ld.shared.f32 	%f311, [%r9+60];
	ld.shared.f32 	%f312, [%r12+960];
	fma.rn.f32 	%f367, %f311, %f312, %f310;
	bar.sync 	0;
	add.s32 	%r83, %r83, 2;
$L__BB0_7:
	and.b32  	%r70, %r5, 1;
	setp.eq.b32 	%p6, %r70, 1;
	not.pred 	%p7, %p6;
	@%p7 bra 	$L__BB0_9;
	shl.b32 	%r71, %r83, 4;
	add.s32 	%r72, %r71, %r6;
	cvt.s64.s32 	%rd58, %r72;
	mad.lo.s32 	%r73, %r8, %r83, %r2;
	cvt.s64.s32 	%rd59, %r73;
	add.s64 	%rd60, %rd58, %rd3;
	shl.b64 	%rd61, %rd60, 2;
	add.s64 	%rd62, %rd1, %rd61;
	ld.global.f32 	%f313, [%rd62];
	st.shared.f32 	[%r10], %f313;
	add.s64 	%rd63, %rd59, %rd4;
	shl.b64 	%rd64, %rd63, 2;
	add.s64 	%rd65, %rd2, %rd64;
	ld.global.f32 	%f314, [%rd65];
	st.shared.f32 	[%r11], %f314;
	bar.sync 	0;
	ld.shared.f32 	%f315, [%r9];
	ld.shared.f32 	%f316, [%r12];
	fma.rn.f32 	%f317, %f315, %f316, %f367;
	ld.shared.f32 	%f318, [%r9+4];
	ld.shared.f32 	%f319, [%r12+64];
	fma.rn.f32 	%f320, %f318, %f319, %f317;
	ld.shared.f32 	%f321, [%r9+8];
	ld.shared.f32 	%f322, [%r12+128];
	fma.rn.f32 	%f323, %f321, %f322, %f320;
	ld.shared.f32 	%f324, [%r9+12];
	ld.shared.f32 	%f325, [%r12+192];
	fma.rn.f32 	%f326, %f324, %f325, %f323;
	ld.shared.f32 	%f327, [%r9+16];
	ld.shared.f32 	%f328, [%r12+256];
	fma.rn.f32 	%f329, %f327, %f328, %f326;
	ld.shared.f32 	%f330, [%r9+20];
	ld.shared.f32 	%f331, [%r12+320];
	fma.rn.f32 	%f332, %f330, %f331, %f329;
	ld.shared.f32 	%f333, [%r9+24];
	ld.shared.f32 	%f334, [%r12+384];
	fma.rn.f32 	%f335, %f333, %f334, %f332;
	ld.shared.f32 	%f336, [%r9+28];
	ld.shared.f32 	%f337, [%r12+448];
	fma.rn.f32 	%f338, %f336, %f337, %f335;
	ld.shared.f32 	%f339, [%r9+32];
	ld.shared.f32 	%f340, [%r12+512];
	fma.rn.f32 	%f341, %f339, %f340, %f338;
	ld.shared.f32 	%f342, [%r9+36];
	ld.shared.f32 	%f343, [%r12+576];
	fma.rn.f32 	%f344, %f342, %f343, %f341;
	ld.shared.f32 	%f345, [%r9+40];
	ld.shared.f32 	%f346, [%r12+640];
	fma.rn.f32 	%f347, %f345, %f346, %f344;
	ld.shared.f32 	%f348, [%r9+44];
	ld.shared.f32 	%f349, [%r12+704];
	fma.rn.f32 	%f350, %f348, %f349, %f347;
	ld.shared.f32 	%f351, [%r9+48];
	ld.shared.f32 	%f352, [%r12+768];
	fma.rn.f32 	%f353, %f351, %f352, %f350;
	ld.shared.f32 	%f354, [%r9+52];
	ld.shared.f32 	%f355, [%r12+832];
	fma.rn.f32 	%f356, %f354, %f355, %f353;
	ld.shared.f32 	%f357, [%r9+56];
	ld.shared.f32 	%f358, [%r12+896];
	fma.rn.f32 	%f359, %f357, %f358, %f356;
	ld.shared.f32 	%f360, [%r9+60];
	ld.shared.f32 	%f361, [%r12+960];
	fma.rn.f32 	%f367, %f360, %f361, %f359;
	bar.sync 	0;
$L__BB0_9:
	mad.lo.s32 	%r74, %r1, %r37, %r2;
	cvt.s64.s32 	%rd66, %r74;
	cvta.to.global.u64 	%rd67, %rd5;
	mad.lo.s32 	%r75, %r37, %r3, %r4;
	cvt.s64.s32 	%rd68, %r75;
	add.s64 	%rd69, %rd66, %rd68;
	shl.b64 	%rd70, %rd69, 2;
	add.s64 	%rd71, %rd67, %rd70;
	st.global.f32 	[%rd71], %f367;
	ret;

}
	// .globl	_Z8multiplyPfPKfS1_fii
.visible .entry _Z8multiplyPfPKfS1_fii(
	.param .u64 .ptr .align 1 _Z8multiplyPfPKfS1_fii_param_0,
	.param .u64 .ptr .align 1 _Z8multiplyPfPKfS1_fii_param_1,
	.param .u64 .ptr .align 1 _Z8multiplyPfPKfS1_fii_param_2,
	.param .f32 _Z8multiplyPfPKfS1_fii_param_3,
	.param .u32 _Z8multiplyPfPKfS1_fii_param_4,
	.param .u32 _Z8multiplyPfPKfS1_fii_param_5
)
{
	.reg .pred 	%p<5>;
	.reg .b32 	%r<11>;
	.reg .b32 	%f<7>;
	.reg .b64 	%rd<14>;

	ld.param.u64 	%rd4, [_Z8multiplyPfPKfS1_fii_param_0];
	ld.param.u64 	%rd3, [_Z8multiplyPfPKfS1_fii_param_1];
	ld.param.u64 	%rd5, [_Z8multiplyPfPKfS1_fii_param_2];
	ld.param.f32 	%f1, [_Z8multiplyPfPKfS1_fii_param_3];
	ld.param.u32 	%r3, [_Z8multiplyPfPKfS1_fii_param_4];
	ld.param.u32 	%r4, [_Z8multiplyPfPKfS1_fii_param_5];
	cvta.to.global.u64 	%rd1, %rd4;
	cvta.to.global.u64 	%rd2, %rd5;
	setp.eq.s32 	%p1, %r4, 2;
	@%p1 bra 	$L__BB1_4;
	setp.ne.s32 	%p2, %r4, 1;
	@%p2 bra 	$L__BB1_6;
	mov.u32 	%r8, %ctaid.x;
	mov.u32 	%r9, %ntid.x;
	mov.u32 	%r10, %tid.x;
	mad.lo.s32 	%r1, %r8, %r9, %r10;
	setp.ge.s32 	%p4, %r1, %r3;
	@%p4 bra 	$L__BB1_6;
	mul.wide.s32 	%rd11, %r1, 4;
	add.s64 	%rd12, %rd2, %rd11;
	ld.global.f32 	%f5, [%rd12];
	mul.f32 	%f6, %f1, %f5;
	add.s64 	%rd13, %rd1, %rd11;
	st.global.f32 	[%rd13], %f6;
	bra.uni 	$L__BB1_6;
$L__BB1_4:
	mov.u32 	%r5, %ctaid.x;
	mov.u32 	%r6, %ntid.x;
	mov.u32 	%r7, %tid.x;
	mad.lo.s32 	%r2, %r5, %r6, %r7;
	setp.ge.s32 	%p3, %r2, %r3;
	@%p3 bra 	$L__BB1_6;
	cvta.to.global.u64 	%rd6, %rd3;
	mul.wide.s32 	%rd7, %r2, 4;
	add.s64 	%rd8, %rd6, %rd7;
	ld.global.f32 	%f2, [%rd8];
	add.s64 	%rd9, %rd2, %rd7;
	ld.global.f32 	%f3, [%rd9];
	mul.f32 	%f4, %f2, %f3;
	add.s64 	%rd10, %rd1, %rd7;
	st.global.f32 	[%rd10], %f4;
$L__BB1_6:
	ret;

}


// ===== COMPILED SASS (sm_100) =====

	.target	sm_100

	.elftype	@"ET_EXEC"


//--------------------- .note.nv.tkinfo           --------------------------
	.section	.note.nv.tkinfo,"",@"SHT_NOTE"
	.sectionflags	@"SHF_NOTE_NV_TKINFO"
	.tkinfo
        /*0018*/ 	.word	0x00000002
        /*0030*/ 	.string	""
        /*0030*/ 	.string	"ptxas"
        /*0030*/ 	.string	"Cuda compilation tools, release 13.0, V13.0.88"
        /*0030*/ 	.string	"Build cuda_13.0.r13.0/compiler.36424714_0"
        /*0030*/ 	.string	"-arch sm_100 -m 64 "



//--------------------- .note.nv.cuinfo           --------------------------
	.section	.note.nv.cuinfo,"",@"SHT_NOTE"
	.sectionflags	@"SHF_NOTE_NV_CUINFO"
        /*0018*/ 	.short	0x0002
        /*001a*/ 	.short	0x0064
        /*001c*/ 	.short	0x0082
	.zero		2


//--------------------- .nv.info                  --------------------------
	.section	.nv.info,"",@"SHT_CUDA_INFO"
	.align	4


	//----- nvinfo : EIATTR_REGCOUNT
	.align		4
        /*0000*/ 	.byte	0x04, 0x2f
        /*0002*/ 	.short	(.L_2 - .L_1)
	.align		4
.L_1:
        /*0004*/ 	.word	index@(_Z14matrixMultiply6MatrixS_S_)
        /*0008*/ 	.word	0x00000028


	//----- nvinfo : EIATTR_FRAME_SIZE
	.align		4
.L_2:
        /*000c*/ 	.byte	0x04, 0x11
        /*000e*/ 	.short	(.L_4 - .L_3)
	.align		4
.L_3:
        /*0010*/ 	.word	index@(_Z14matrixMultiply6MatrixS_S_)
        /*0014*/ 	.word	0x00000000


	//----- nvinfo : EIATTR_REGCOUNT
	.align		4
.L_4:
        /*0018*/ 	.byte	0x04, 0x2f
        /*001a*/ 	.short	(.L_6 - .L_5)
	.align		4
.L_5:
        /*001c*/ 	.word	index@(_Z8multiplyPfPKfS1_fii)
        /*0020*/ 	.word	0x0000000c


	//----- nvinfo : EIATTR_FRAME_SIZE
	.align		4
.L_6:
        /*0024*/ 	.byte	0x04, 0x11
        /*0026*/ 	.short	(.L_8 - .L_7)
	.align		4
.L_7:
        /*0028*/ 	.word	index@(_Z8multiplyPfPKfS1_fii)
        /*002c*/ 	.word	0x00000000


	//----- nvinfo : EIATTR_MIN_STACK_SIZE
	.align		4
.L_8:
        /*0030*/ 	.byte	0x04, 0x12
        /*0032*/ 	.short	(.L_10 - .L_9)
	.align		4
.L_9:
        /*0034*/ 	.word	index@(_Z8multiplyPfPKfS1_fii)
        /*0038*/ 	.word	0x00000000


	//----- nvinfo : EIATTR_MIN_STACK_SIZE
	.align		4
.L_10:
        /*003c*/ 	.byte	0x04, 0x12
        /*003e*/ 	.short	(.L_12 - .L_11)
	.align		4
.L_11:
        /*0040*/ 	.word	index@(_Z14matrixMultiply6MatrixS_S_)
        /*0044*/ 	.word	0x00000000
.L_12:


//--------------------- .nv.compat                --------------------------
	.section	.nv.compat,"",@"SHT_CUDA_COMPAT_INFO"
	.align	4
        /*0000*/ 	.byte	0x02, 0x09, 0x00, 0x00, 0x02, 0x02, 0x01, 0x00, 0x02, 0x05, 0x05, 0x00, 0x03, 0x07, 0x01, 0x01
        /*0010*/ 	.byte	0x02, 0x03, 0x00, 0x00, 0x02, 0x06, 0x01, 0x00, 0x04, 0x0b, 0x08, 0x00, 0x09, 0x00, 0x00, 0x00
        /*0020*/ 	.byte	0x00, 0x00, 0x00, 0x00


//--------------------- .nv.info._Z8multiplyPfPKfS1_fii --------------------------
	.section	.nv.info._Z8multiplyPfPKfS1_fii,"",@"SHT_CUDA_INFO"
	.sectionflags	@""
	.align	4


	//----- nvinfo : EIATTR_CUDA_API_VERSION
	.align		4
        /*0000*/ 	.byte	0x04, 0x37
        /*0002*/ 	.short	(.L_14 - .L_13)
.L_13:
        /*0004*/ 	.word	0x00000082


	//----- nvinfo : EIATTR_KPARAM_INFO
	.align		4
.L_14:
        /*0008*/ 	.byte	0x04, 0x17
        /*000a*/ 	.short	(.L_16 - .L_15)
.L_15:
        /*000c*/ 	.word	0x00000000
        /*0010*/ 	.short	0x0005
        /*0012*/ 	.short	0x0020
        /*0014*/ 	.byte	0x00, 0xf0, 0x11, 0x00


	//----- nvinfo : EIATTR_KPARAM_INFO
	.align		4
.L_16:
        /*0018*/ 	.byte	0x04, 0x17
        /*001a*/ 	.short	(.L_18 - .L_17)
.L_17:
        /*001c*/ 	.word	0x00000000
        /*0020*/ 	.short	0x0004
        /*0022*/ 	.short	0x001c
        /*0024*/ 	.byte	0x00, 0xf0, 0x11, 0x00


	//----- nvinfo : EIATTR_KPARAM_INFO
	.align		4
.L_18:
        /*0028*/ 	.byte	0x04, 0x17
        /*002a*/ 	.short	(.L_20 - .L_19)
.L_19:
        /*002c*/ 	.word	0x00000000
        /*0030*/ 	.short	0x0003
        /*0032*/ 	.short	0x0018
        /*0034*/ 	.byte	0x00, 0xf0, 0x11, 0x00


	//----- nvinfo : EIATTR_KPARAM_INFO
	.align		4
.L_20:
        /*0038*/ 	.byte	0x04, 0x17
        /*003a*/ 	.short	(.L_22 - .L_21)
.L_21:
        /*003c*/ 	.word	0x00000000
        /*0040*/ 	.short	0x0002
        /*0042*/ 	.short	0x0010
        /*0044*/ 	.byte	0x00, 0xf5, 0x21, 0x00


	//----- nvinfo : EIATTR_KPARAM_INFO
	.align		4
.L_22:
        /*0048*/ 	.byte	0x04, 0x17
        /*004a*/ 	.short	(.L_24 - .L_23)
.L_23:
        /*004c*/ 	.word	0x00000000
        /*0050*/ 	.short	0x0001
        /*0052*/ 	.short	0x0008
        /*0054*/ 	.byte	0x00, 0xf5, 0x21, 0x00


	//----- nvinfo : EIATTR_KPARAM_INFO
	.align		4
.L_24:
        /*0058*/ 	.byte	0x04, 0x17
        /*005a*/ 	.short	(.L_26 - .L_25)
.L_25:
        /*005c*/ 	.word	0x00000000
        /*0060*/ 	.short	0x0000
        /*0062*/ 	.short	0x0000
        /*0064*/ 	.byte	0x00, 0xf5, 0x21, 0x00


	//----- nvinfo : EIATTR_SPARSE_MMA_MASK
	.align		4
.L_26:
        /*0068*/ 	.byte	0x03, 0x50
        /*006a*/ 	.short	0x0000


	//----- nvinfo : EIATTR_MAXREG_COUNT
	.align		4
        /*006c*/ 	.byte	0x03, 0x1b
        /*006e*/ 	.short	0x00ff


	//----- nvinfo : EIATTR_MERCURY_ISA_VERSION
	.align		4
        /*0070*/ 	.byte	0x03, 0x5f
        /*0072*/ 	.short	0x0101


	//----- nvinfo : EIATTR_VRC_CTA_INIT_COUNT
	.align		4
        /*0074*/ 	.byte	0x02, 0x4a
	.zero		1
	.zero		1


	//----- nvinfo : EIATTR_EXIT_INSTR_OFFSETS
	.align		4
        /*0078*/ 	.byte	0x04, 0x1c
        /*007a*/ 	.short	(.L_28 - .L_27)


	//   ....[0]....
.L_27:
        /*007c*/ 	.word	0x00000060


	//   ....[1]....
        /*0080*/ 	.word	0x000000d0


	//   ....[2]....
        /*0084*/ 	.word	0x00000160


	//   ....[3]....
        /*0088*/ 	.word	0x000001d0


	//   ....[4]....
        /*008c*/ 	.word	0x00000280


	//----- nvinfo : EIATTR_CBANK_PARAM_SIZE
	.align		4
.L_28:
        /*0090*/ 	.byte	0x03, 0x19
        /*0092*/ 	.short	0x0024


	//----- nvinfo : EIATTR_PARAM_CBANK
	.align		4
        /*0094*/ 	.byte	0x04, 0x0a
        /*0096*/ 	.short	(.L_30 - .L_29)
	.align		4
.L_29:
        /*0098*/ 	.word	index@(.nv.constant0._Z8multiplyPfPKfS1_fii)
        /*009c*/ 	.short	0x0380
        /*009e*/ 	.short	0x0024


	//----- nvinfo : EIATTR_SW_WAR
	.align		4
.L_30:
        /*00a0*/ 	.byte	0x04, 0x36
        /*00a2*/ 	.short	(.L_32 - .L_31)
.L_31:
        /*00a4*/ 	.word	0x00000008
.L_32:


//--------------------- .nv.info._Z14matrixMultiply6MatrixS_S_ --------------------------
	.section	.nv.info._Z14matrixMultiply6MatrixS_S_,"",@"SHT_CUDA_INFO"
	.sectionflags	@""
	.align	4


	//----- nvinfo : EIATTR_CUDA_API_VERSION
	.align		4
        /*0000*/ 	.byte	0x04, 0x37
        /*0002*/ 	.short	(.L_34 - .L_33)
.L_33:
        /*0004*/ 	.word	0x00000082


	//----- nvinfo : EIATTR_KPARAM_INFO
	.align		4
.L_34:
        /*0008*/ 	.byte	0x04, 0x17
        /*000a*/ 	.short	(.L_36 - .L_35)
.L_35:
        /*000c*/ 	.word	0x00000000
        /*0010*/ 	.short	0x0002
        /*0012*/ 	.short	0x0030
        /*0014*/ 	.byte	0x00, 0xf0, 0x61, 0x00


	//----- nvinfo : EIATTR_KPARAM_INFO
	.align		4
.L_36:
        /*0018*/ 	.byte	0x04, 0x17
        /*001a*/ 	.short	(.L_38 - .L_37)
.L_37:
        /*001c*/ 	.word	0x00000000
        /*0020*/ 	.short	0x0001
        /*0022*/ 	.short	0x0018
        /*0024*/ 	.byte	0x00, 0xf0, 0x61, 0x00


	//----- nvinfo : EIATTR_KPARAM_INFO
	.align		4
.L_38:
        /*0028*/ 	.byte	0x04, 0x17
        /*002a*/ 	.short	(.L_40 - .L_39)
.L_39:
        /*002c*/ 	.word	0x00000000
        /*0030*/ 	.short	0x0000
        /*0032*/ 	.short	0x0000
        /*0034*/ 	.byte	0x00, 0xf0, 0x61, 0x00


	//----- nvinfo : EIATTR_SPARSE_MMA_MASK
	.align		4
.L_40:
        /*0038*/ 	.byte	0x03, 0x50
        /*003a*/ 	.short	0x0000


	//----- nvinfo : EIATTR_MAXREG_COUNT
	.align		4
        /*003c*/ 	.byte	0x03, 0x1b
        /*003e*/ 	.short	0x00ff


	//----- nvinfo : EIATTR_NUM_BARRIERS
	.align		4
        /*0040*/ 	.byte	0x02, 0x4c
        /*0042*/ 	.byte	0x01
	.zero		1


	//----- nvinfo : EIATTR_EXTERNS
	.align		4
        /*0044*/ 	.byte	0x04, 0x0f
        /*0046*/ 	.short	(.L_42 - .L_41)


	//   ....[0]....
	.align		4
.L_41:
        /*0048*/ 	.word	index@(vprintf)


	//----- nvinfo : EIATTR_MERCURY_ISA_VERSION
	.align		4
.L_42:
        /*004c*/ 	.byte	0x03, 0x5f
        /*004e*/ 	.short	0x0101


	//----- nvinfo : EIATTR_VRC_CTA_INIT_COUNT
	.align		4
        /*0050*/ 	.byte	0x02, 0x4a
	.zero		1
	.zero		1


	//----- nvinfo : EIATTR_SYSCALL_OFFSETS
	.align		4
        /*0054*/ 	.byte	0x04, 0x46
        /*0056*/ 	.short	(.L_44 - .L_43)


	//   ....[0]....
.L_43:
        /*0058*/ 	.word	0x000000c0


	//----- nvinfo : EIATTR_EXIT_INSTR_OFFSETS
	.align		4
.L_44:
        /*005c*/ 	.byte	0x04, 0x1c
        /*005e*/ 	.short	(.L_46 - .L_45)


	//   ....[0]....
.L_45:
        /*0060*/ 	.word	0x00001e10


	//----- nvinfo : EIATTR_CBANK_PARAM_SIZE
	.align		4
.L_46:
        /*0064*/ 	.byte	0x03, 0x19
        /*0066*/ 	.short	0x0048


	//----- nvinfo : EIATTR_PARAM_CBANK
	.align		4
        /*0068*/ 	.byte	0x04, 0x0a
        /*006a*/ 	.short	(.L_48 - .L_47)
	.align		4
.L_47:
        /*006c*/ 	.word	index@(.nv.constant0._Z14matrixMultiply6MatrixS_S_)
        /*0070*/ 	.short	0x0380
        /*0072*/ 	.short	0x0048


	//----- nvinfo : EIATTR_SW_WAR
	.align		4
.L_48:
        /*0074*/ 	.byte	0x04, 0x36
        /*0076*/ 	.short	(.L_50 - .L_49)
.L_49:
        /*0078*/ 	.word	0x00000008
.L_50:


//--------------------- .nv.callgraph             --------------------------
	.section	.nv.callgraph,"",@"SHT_CUDA_CALLGRAPH"
	.align	4
	.sectionentsize	8
	.align		4
        /*0000*/ 	.word	0x00000000
	.align		4
        /*0004*/ 	.word	0xffffffff
	.align		4
        /*0008*/ 	.word	index@(_Z14matrixMultiply6MatrixS_S_)
	.align		4
        /*000c*/ 	.word	index@(vprintf)
	.align		4
        /*0010*/ 	.word	0x00000000
	.align		4
        /*0014*/ 	.word	0xfffffffe
	.align		4
        /*0018*/ 	.word	0x00000000
	.align		4
        /*001c*/ 	.word	0xfffffffd
	.align		4
        /*0020*/ 	.word	0x00000000
	.align		4
        /*0024*/ 	.word	0xfffffffc


//--------------------- .nv.constant4             --------------------------
	.section	.nv.constant4,"a",@progbits
	.align	8
	.align		8
.nv.constant4:
        /*0000*/ 	.dword	$str
	.align		8
        /*0008*/ 	.dword	vprintf


//--------------------- .text._Z8multiplyPfPKfS1_fii --------------------------
	.section	.text._Z8multiplyPfPKfS1_fii,"ax",@progbits
	.align	128
        .global         _Z8multiplyPfPKfS1_fii
        .type           _Z8multiplyPfPKfS1_fii,@function
        .size           _Z8multiplyPfPKfS1_fii,(.L_x_8 - _Z8multiplyPfPKfS1_fii)
        .other          _Z8multiplyPfPKfS1_fii,@"STO_CUDA_ENTRY STV_DEFAULT"
_Z8multiplyPfPKfS1_fii:
.text._Z8multiplyPfPKfS1_fii:
[----:B------:R-:W-:Y:S08]  /*0000*/  LDC R1, c[0x0][0x37c] ;  /* 0x0000df00ff017b82 */ /* 0x000ff00000000800 */
[----:B------:R-:W0:Y:S01]  /*0010*/  LDC R0, c[0x0][0x3a0] ;  /* 0x0000e800ff007b82 */ /* 0x000e220000000800 */
[----:B------:R-:W1:Y:S01]  /*0020*/  LDCU.64 UR4, c[0x0][0x358] ;  /* 0x00006b00ff0477ac */ /* 0x000e620008000a00 */
[----:B0-----:R-:W-:-:S13]  /*0030*/  ISETP.NE.AND P0, PT, R0, 0x2, PT ;  /* 0x000000020000780c */ /* 0x001fda0003f05270 */
[----:B-1----:R-:W-:Y:S05]  /*0040*/  @!P0 BRA `(.L_x_0) ;  /* 0x0000000000488947 */ /* 0x002fea0003800000 */
[----:B------:R-:W-:-:S13]  /*0050*/  ISETP.NE.AND P0, PT, R0, 0x1, PT ;  /* 0x000000010000780c */ /* 0x000fda0003f05270 */
[----:B------:R-:W-:Y:S05]  /*0060*/  @P0 EXIT ;  /* 0x000000000000094d */ /* 0x000fea0003800000 */
[----:B------:R-:W0:Y:S01]  /*0070*/  S2R R0, SR_TID.X ;  /* 0x0000000000007919 */ /* 0x000e220000002100 */
[----:B------:R-:W0:Y:S01]  /*0080*/  S2UR UR6, SR_CTAID.X ;  /* 0x00000000000679c3 */ /* 0x000e220000002500 */
[----:B------:R-:W1:Y:S07]  /*0090*/  LDCU UR7, c[0x0][0x39c] ;  /* 0x00007380ff0777ac */ /* 0x000e6e0008000800 */
[----:B------:R-:W0:Y:S02]  /*00a0*/  LDC R7, c[0x0][0x360] ;  /* 0x0000d800ff077b82 */ /* 0x000e240000000800 */
[----:B0-----:R-:W-:-:S05]  /*00b0*/  IMAD R7, R7, UR6, R0 ;  /* 0x0000000607077c24 */ /* 0x001fca000f8e0200 */
[----:B-1----:R-:W-:-:S13]  /*00c0*/  ISETP.GE.AND P0, PT, R7, UR7, PT ;  /* 0x0000000707007c0c */ /* 0x002fda000bf06270 */
[----:B------:R-:W-:Y:S05]  /*00d0*/  @P0 EXIT ;  /* 0x000000000000094d */ /* 0x000fea0003800000 */
[----:B------:R-:W0:Y:S01]  /*00e0*/  LDC.64 R2, c[0x0][0x390] ;  /* 0x0000e400ff027b82 */ /* 0x000e220000000a00 */
[----:B------:R-:W1:Y:S07]  /*00f0*/  LDCU UR6, c[0x0][0x398] ;  /* 0x00007300ff0677ac */ /* 0x000e6e0008000800 */
[----:B------:R-:W2:Y:S01]  /*0100*/  LDC.64 R4, c[0x0][0x380] ;  /* 0x0000e000ff047b82 */ /* 0x000ea20000000a00 */
[----:B0-----:R-:W-:-:S06]  /*0110*/  IMAD.WIDE R2, R7, 0x4, R2 ;  /* 0x0000000407027825 */ /* 0x001fcc00078e0202 */
[----:B------:R-:W1:Y:S01]  /*0120*/  LDG.E R2, desc[UR4][R2.64] ;  /* 0x0000000402027981 */ /* 0x000e62000c1e1900 */
[----:B--2---:R-:W-:-:S04]  /*0130*/  IMAD.WIDE R4, R7, 0x4, R4 ;  /* 0x0000000407047825 */ /* 0x004fc800078e0204 */
[----:B-1----:R-:W-:-:S05]  /*0140*/  FMUL R7, R2, UR6 ;  /* 0x0000000602077c20 */ /* 0x002fca0008400000 */
[----:B------:R-:W-:Y:S01]  /*0150*/  STG.E desc[UR4][R4.64], R7 ;  /* 0x0000000704007986 */ /* 0x000fe2000c101904 */
[----:B------:R-:W-:Y:S05]  /*0160*/  EXIT ;  /* 0x000000000000794d */ /* 0x000fea0003800000 */
.L_x_0:
[----:B------:R-:W0:Y:S01]  /*0170*/  S2R R0, SR_TID.X ;  /* 0x0000000000007919 */ /* 0x000e220000002100 */
[----:B------:R-:W0:Y:S01]  /*0180*/  S2UR UR6, SR_CTAID.X ;  /* 0x00000000000679c3 */ /* 0x000e220000002500 */
[----:B------:R-:W1:Y:S07]  /*0190*/  LDCU UR7, c[0x0][0x39c] ;  /* 0x00007380ff0777ac */ /* 0x000e6e0008000800 */
[----:B------:R-:W0:Y:S02]  /*01a0*/  LDC R9, c[0x0][0x360] ;  /* 0x0000d800ff097b82 */ /* 0x000e240000000800 */
[----:B0-----:R-:W-:-:S05]  /*01b0*/  IMAD R9, R9, UR6, R0 ;  /* 0x0000000609097c24 */ /* 0x001fca000f8e0200 */
[----:B-1----:R-:W-:-:S13]  /*01c0*/  ISETP.GE.AND P0, PT, R9, UR7, PT ;  /* 0x0000000709007c0c */ /* 0x002fda000bf06270 */
[----:B------:R-:W-:Y:S05]  /*01d0*/  @P0 EXIT ;  /* 0x000000000000094d */ /* 0x000fea0003800000 */
[----:B------:R-:W0:Y:S08]  /*01e0*/  LDC.64 R2, c[0x0][0x388] ;  /* 0x0000e200ff027b82 */ /* 0x000e300000000a00 */
[----:B------:R-:W1:Y:S08]  /*01f0*/  LDC.64 R4, c[0x0][0x390] ;  /* 0x0000e400ff047b82 */ /* 0x000e700000000a00 */
[----:B------:R-:W2:Y:S01]  /*0200*/  LDC.64 R6, c[0x0][0x380] ;  /* 0x0000e000ff067b82 */ /* 0x000ea20000000a00 */
[----:B0-----:R-:W-:-:S06]  /*0210*/  IMAD.WIDE R2, R9, 0x4, R2 ;  /* 0x0000000409027825 */ /* 0x001fcc00078e0202 */
[----:B------:R-:W3:Y:S01]  /*0220*/  LDG.E R2, desc[UR4][R2.64] ;  /* 0x0000000402027981 */ /* 0x000ee2000c1e1900 */
[----:B-1----:R-:W-:-:S06]  /*0230*/  IMAD.WIDE R4, R9, 0x4, R4 ;  /* 0x0000000409047825 */ /* 0x002fcc00078e0204 */
[----:B------:R-:W3:Y:S01]  /*0240*/  LDG.E R5, desc[UR4][R4.64] ;  /* 0x0000000404057981 */ /* 0x000ee2000c1e1900 */
[----:B--2---:R-:W-:-:S04]  /*0250*/  IMAD.WIDE R6, R9, 0x4, R6 ;  /* 0x0000000409067825 */ /* 0x004fc800078e0206 */
[----:B---3--:R-:W-:-:S05]  /*0260*/  FMUL R9, R2, R5 ;  /* 0x0000000502097220 */ /* 0x008fca0000400000 */
[----:B------:R-:W-:Y:S01]  /*0270*/  STG.E desc[UR4][R6.64], R9 ;  /* 0x0000000906007986 */ /* 0x000fe2000c101904 */
[----:B------:R-:W-:Y:S05]  /*0280*/  EXIT ;  /* 0x000000000000794d */ /* 0x000fea0003800000 */
.L_x_1:
[----:B------:R-:W-:-:S00]  /*0290*/  BRA `(.L_x_1) ;  /* 0xfffffffc00fc7947 */ /* 0x000fc0000383ffff */
[----:B------:R-:W-:-:S00]  /*02a0*/  NOP ;  /* 0x0000000000007918 */ /* 0x000fc00000000000 */
        /* <DEDUP_REMOVED lines=13> */
.L_x_8:


//--------------------- .text._Z14matrixMultiply6MatrixS_S_ --------------------------
	.section	.text._Z14matrixMultiply6MatrixS_S_,"ax",@progbits
	.align	128
        .global         _Z14matrixMultiply6MatrixS_S_
        .type           _Z14matrixMultiply6MatrixS_S_,@function
        .size           _Z14matrixMultiply6MatrixS_S_,(.L_x_9 - _Z14matrixMultiply6MatrixS_S_)
        .other          _Z14matrixMultiply6MatrixS_S_,@"STO_CUDA_ENTRY STV_DEFAULT"
_Z14matrixMultiply6MatrixS_S_:
.text._Z14matrixMultiply6MatrixS_S_:
[----:B------:R-:W0:Y:S01]  /*0000*/  LDC R1, c[0x0][0x37c] ;  /* 0x0000df00ff017b82 */ /* 0x000e220000000800 */
[----:B------:R-:W1:Y:S01]  /*0010*/  S2R R2, SR_CTAID.X ;  /* 0x0000000000027919 */ /* 0x000e620000002500 */
[----:B------:R-:W-:-:S06]  /*0020*/  MOV R0, 0x8 ;  /* 0x0000000800007802 */ /* 0x000fcc0000000f00 */
[----:B------:R-:W2:Y:S01]  /*0030*/  S2UR UR36, SR_CTAID.Y ;  /* 0x00000000002479c3 */ /* 0x000ea20000002600 */
[----:B------:R-:W3:Y:S01]  /*0040*/  LDCU.64 UR4, c[0x4][URZ] ;  /* 0x01000000ff0477ac */ /* 0x000ee20008000a00 */
[----:B------:R-:W-:-:S06]  /*0050*/  CS2R R6, SRZ ;  /* 0x0000000000067805 */ /* 0x000fcc000001ff00 */
[----:B------:R4:W0:Y:S01]  /*0060*/  LDC.64 R8, c[0x4][R0] ;  /* 0x0100000000087b82 */ /* 0x0008220000000a00 */
[----:B---3--:R-:W-:Y:S02]  /*0070*/  MOV R4, UR4 ;  /* 0x0000000400047c02 */ /* 0x008fe40008000f00 */
[----:B------:R-:W-:Y:S01]  /*0080*/  MOV R5, UR5 ;  /* 0x0000000500057c02 */ /* 0x000fe20008000f00 */
[----:B--2---:R-:W-:Y:S01]  /*0090*/  USHF.L.U32 UR36, UR36, 0x4, URZ ;  /* 0x0000000424247899 */ /* 0x004fe200080006ff */
[----:B-1--4-:R-:W-:-:S11]  /*00a0*/  IMAD.SHL.U32 R2, R2, 0x10, RZ ;  /* 0x0000001002027824 */ /* 0x012fd600078e00ff */
[----:B------:R-:W-:-:S07]  /*00b0*/  LEPC R20, `(.L_x_2) ;  /* 0x000000001014794e */ /* 0x000fce0000000000 */
[----:B0-----:R-:W-:Y:S05]  /*00c0*/  CALL.ABS.NOINC R8 ;  /* 0x0000000008007343 */ /* 0x001fea0003c00000 */
.L_x_2:
[----:B------:R-:W0:Y:S01]  /*00d0*/  LDC R3, c[0x0][0x398] ;  /* 0x0000e600ff037b82 */ /* 0x000e220000000800 */
[----:B------:R-:W1:Y:S01]  /*00e0*/  S2R R6, SR_TID.Y ;  /* 0x0000000000067919 */ /* 0x000e620000002200 */
[----:B------:R-:W-:Y:S01]  /*00f0*/  HFMA2 R11, -RZ, RZ, 0, 0 ;  /* 0x00000000ff0b7431 */ /* 0x000fe200000001ff */
[----:B------:R-:W2:Y:S05]  /*0100*/  S2R R21, SR_TID.X ;  /* 0x0000000000157919 */ /* 0x000eaa0000002100 */
[----:B------:R-:W3:Y:S01]  /*0110*/  LDC.64 R34, c[0x0][0x358] ;  /* 0x0000d600ff227b82 */ /* 0x000ee20000000a00 */
[----:B0-----:R-:W-:Y:S02]  /*0120*/  ISETP.GE.AND P0, PT, R3, 0x10, PT ;  /* 0x000000100300780c */ /* 0x001fe40003f06270 */
[----:B------:R-:W-:-:S04]  /*0130*/  SHF.R.S32.HI R0, RZ, 0x1f, R3 ;  /* 0x0000001fff007819 */ /* 0x000fc80000011403 */
[----:B------:R-:W-:-:S07]  /*0140*/  LEA.HI R0, R0, R3, RZ, 0x4 ;  /* 0x0000000300007211 */ /* 0x000fce00078f20ff */
[----:B-123--:R-:W-:Y:S05]  /*0150*/  @!P0 BRA `(.L_x_3) ;  /* 0x0000001800f48947 */ /* 0x00efea0003800000 */
[----:B------:R-:W0:Y:S01]  /*0160*/  S2UR UR6, SR_CgaCtaId ;  /* 0x00000000000679c3 */ /* 0x000e220000008800 */
[----:B------:R-:W-:Y:S01]  /*0170*/  SHF.R.S32.HI R33, RZ, 0x4, R0 ;  /* 0x00000004ff217819 */ /* 0x000fe20000011400 */
[----:B------:R-:W-:Y:S01]  /*0180*/  UMOV UR4, 0x400 ;  /* 0x0000040000047882 */ /* 0x000fe20000000000 */
[----:B------:R-:W-:Y:S01]  /*0190*/  MOV R11, RZ ;  /* 0x000000ff000b7202 */ /* 0x000fe20000000f00 */
[----:B------:R-:W-:Y:S01]  /*01a0*/  UIADD3 UR5, UPT, UPT, UR4, 0x400, URZ ;  /* 0x0000040004057890 */ /* 0x000fe2000fffe0ff */
[----:B------:R-:W-:Y:S02]  /*01b0*/  IMAD.MOV.U32 R29, RZ, RZ, RZ ;  /* 0x000000ffff1d7224 */ /* 0x000fe400078e00ff */
[----:B------:R-:W-:Y:S01]  /*01c0*/  VIADD R0, R33, 0xffffffff ;  /* 0xffffffff21007836 */ /* 0x000fe20000000000 */
[----:B------:R-:W1:Y:S04]  /*01d0*/  LDC R23, c[0x0][0x3a0] ;  /* 0x0000e800ff177b82 */ /* 0x000e680000000800 */
[----:B------:R-:W-:-:S04]  /*01e0*/  ISETP.GE.U32.AND P0, PT, R0, 0x3, PT ;  /* 0x000000030000780c */ /* 0x000fc80003f06070 */
[----:B------:R-:W2:Y:S01]  /*01f0*/  LDC R27, c[0x0][0x3b8] ;  /* 0x0000ee00ff1b7b82 */ /* 0x000ea20000000800 */
[----:B0-----:R-:W-:Y:S02]  /*0200*/  ULEA UR5, UR6, UR5, 0x18 ;  /* 0x0000000506057291 */ /* 0x001fe4000f8ec0ff */
[----:B------:R-:W-:-:S04]  /*0210*/  ULEA UR4, UR6, UR4, 0x18 ;  /* 0x0000000406047291 */ /* 0x000fc8000f8ec0ff */
[----:B------:R-:W-:Y:S01]  /*0220*/  LEA R3, R21, UR5, 0x2 ;  /* 0x0000000515037c11 */ /* 0x000fe2000f8e10ff */
[----:B-1----:R-:W-:Y:S01]  /*0230*/  IMAD R24, R23, UR36, RZ ;  /* 0x0000002417187c24 */ /* 0x002fe2000f8e02ff */
[C---:B------:R-:W-:Y:S01]  /*0240*/  LEA R22, R6.reuse, UR4, 0x6 ;  /* 0x0000000406167c11 */ /* 0x040fe2000f8e30ff */
[C---:B------:R-:W-:Y:S02]  /*0250*/  IMAD R23, R6.reuse, R23, R21 ;  /* 0x0000001706177224 */ /* 0x040fe400078e0215 */
[----:B------:R-:W-:-:S03]  /*0260*/  IMAD R0, R6, 0x40, R3 ;  /* 0x0000004006007824 */ /* 0x000fc600078e0203 */
[----:B------:R-:W-:Y:S01]  /*0270*/  SHF.R.S32.HI R4, RZ, 0x1f, R23 ;  /* 0x0000001fff047819 */ /* 0x000fe20000011417 */
[----:B--2---:R-:W-:Y:S01]  /*0280*/  IMAD R20, R6, R27, R21 ;  /* 0x0000001b06147224 */ /* 0x004fe200078e0215 */
[----:B------:R-:W-:Y:S02]  /*0290*/  SHF.L.U32 R25, R27, 0x4, RZ ;  /* 0x000000041b197819 */ /* 0x000fe400000006ff */
[----:B------:R-:W-:Y:S02]  /*02a0*/  LEA R21, R21, R22, 0x2 ;  /* 0x0000001615157211 */ /* 0x000fe400078e10ff */
[----:B------:R-:W-:Y:S01]  /*02b0*/  SHF.R.S32.HI R5, RZ, 0x1f, R20 ;  /* 0x0000001fff057819 */ /* 0x000fe20000011414 */
[----:B------:R-:W-:Y:S06]  /*02c0*/  @!P0 BRA `(.L_x_4) ;  /* 0x0000000c00bc8947 */ /* 0x000fec0003800000 */
[----:B------:R-:W-:Y:S01]  /*02d0*/  LOP3.LUT R31, R33, 0x7fffffc, RZ, 0xc0, !PT ;  /* 0x07fffffc211f7812 */ /* 0x000fe200078ec0ff */
[C-C-:B------:R-:W-:Y:S01]  /*02e0*/  IMAD R30, R27.reuse, 0x20, R2.reuse ;  /* 0x000000201b1e7824 */ /* 0x140fe200078e0202 */
[----:B------:R-:W-:Y:S01]  /*02f0*/  IADD3 R29, PT, PT, R24, 0x20, RZ ;  /* 0x00000020181d7810 */ /* 0x000fe20007ffe0ff */
[----:B------:R-:W-:Y:S01]  /*0300*/  IMAD R28, R27, 0x30, R2 ;  /* 0x000000301b1c7824 */ /* 0x000fe200078e0202 */
[----:B------:R-:W-:Y:S01]  /*0310*/  IADD3 R32, PT, PT, R2, R25, RZ ;  /* 0x0000001902207210 */ /* 0x000fe20007ffe0ff */
[----:B------:R-:W-:Y:S01]  /*0320*/  IMAD.MOV R31, RZ, RZ, -R31 ;  /* 0x000000ffff1f7224 */ /* 0x000fe200078e0a1f */
[----:B------:R-:W-:Y:S02]  /*0330*/  MOV R11, RZ ;  /* 0x000000ff000b7202 */ /* 0x000fe40000000f00 */
[----:B------:R-:W-:-:S07]  /*0340*/  MOV R26, R2 ;  /* 0x00000002001a7202 */ /* 0x000fce0000000f00 */
.L_x_5:
[----:B------:R-:W0:Y:S01]  /*0350*/  LDC.64 R6, c[0x0][0x3a8] ;  /* 0x0000ea00ff067b82 */ /* 0x000e220000000a00 */
[----:B------:R-:W-:Y:S02]  /*0360*/  IADD3 R10, PT, PT, R29, -0x20, RZ ;  /* 0xffffffe01d0a7810 */ /* 0x000fe40007ffe0ff */
[----:B------:R-:W-:Y:S02]  /*0370*/  R2UR UR4, R34 ;  /* 0x00000000220472ca */ /* 0x000fe400000e0000 */
[----:B------:R-:W-:Y:S02]  /*0380*/  IADD3 R12, P0, PT, R23, R10, RZ ;  /* 0x0000000a170c7210 */ /* 0x000fe40007f1e0ff */
[----:B------:R-:W-:Y:S01]  /*0390*/  R2UR UR5, R35 ;  /* 0x00000000230572ca */ /* 0x000fe200000e0000 */
[----:B------:R-:W1:Y:S01]  /*03a0*/  LDC.64 R8, c[0x0][0x3c0] ;  /* 0x0000f000ff087b82 */ /* 0x000e620000000a00 */
[----:B------:R-:W-:Y:S02]  /*03b0*/  LEA.HI.X.SX32 R13, R10, R4, 0x1, P0 ;  /* 0x000000040a0d7211 */ /* 0x000fe400000f0eff */
[----:B------:R-:W-:-:S02]  /*03c0*/  IADD3 R10, P1, PT, R20, R26, RZ ;  /* 0x0000001a140a7210 */ /* 0x000fc40007f3e0ff */
[----:B------:R-:W-:Y:S02]  /*03d0*/  R2UR UR6, R34 ;  /* 0x00000000220672ca */ /* 0x000fe400000e0000 */
[----:B------:R-:W-:Y:S02]  /*03e0*/  R2UR UR7, R35 ;  /* 0x00000000230772ca */ /* 0x000fe400000e0000 */
[----:B0-----:R-:W-:-:S04]  /*03f0*/  LEA R18, P0, R12, R6, 0x2 ;  /* 0x000000060c127211 */ /* 0x001fc800078010ff */
[----:B------:R-:W-:Y:S02]  /*0400*/  LEA.HI.X R19, R12, R7, R13, 0x2, P0 ;  /* 0x000000070c137211 */ /* 0x000fe400000f140d */
[----:B------:R-:W-:Y:S02]  /*0410*/  LEA.HI.X.SX32 R12, R26, R5, 0x1, P1 ;  /* 0x000000051a0c7211 */ /* 0x000fe400008f0eff */
[C---:B-1----:R-:W-:Y:S01]  /*0420*/  LEA R16, P0, R10.reuse, R8, 0x2 ;  /* 0x000000080a107211 */ /* 0x042fe200078010ff */
[----:B------:R-:W2:Y:S03]  /*0430*/  LDG.E R18, desc[UR4][R18.64] ;  /* 0x0000000412127981 */ /* 0x000ea6000c1e1900 */
[----:B------:R-:W-:-:S06]  /*0440*/  LEA.HI.X R17, R10, R9, R12, 0x2, P0 ;  /* 0x000000090a117211 */ /* 0x000fcc00000f140c */
[----:B------:R-:W3:Y:S01]  /*0450*/  LDG.E R17, desc[UR6][R16.64] ;  /* 0x0000000610117981 */ /* 0x000ee2000c1e1900 */
[----:B------:R-:W-:Y:S05]  /*0460*/  WARPSYNC.ALL ;  /* 0x0000000000007948 */ /* 0x000fea0003800000 */
[----:B------:R-:W-:Y:S02]  /*0470*/  R2UR UR4, R34 ;  /* 0x00000000220472ca */ /* 0x000fe400000e0000 */
[----:B------:R-:W-:Y:S01]  /*0480*/  R2UR UR5, R35 ;  /* 0x00000000230572ca */ /* 0x000fe200000e0000 */
[----:B--2---:R-:W-:Y:S04]  /*0490*/  STS [R21], R18 ;  /* 0x0000001215007388 */ /* 0x004fe80000000800 */
[----:B---3--:R-:W-:Y:S01]  /*04a0*/  STS [R0], R17 ;  /* 0x0000001100007388 */ /* 0x008fe20000000800 */
[----:B------:R-:W-:Y:S06]  /*04b0*/  BAR.SYNC.DEFER_BLOCKING 0x0 ;  /* 0x0000000000007b1d */ /* 0x000fec0000010000 */
[----:B------:R-:W-:Y:S04]  /*04c0*/  LDS R36, [R3] ;  /* 0x0000000003247984 */ /* 0x000fe80000000800 */
[----:B------:R-:W0:Y:S04]  /*04d0*/  LDS.128 R12, [R22] ;  /* 0x00000000160c7984 */ /* 0x000e280000000c00 */
[----:B------:R-:W1:Y:S04]  /*04e0*/  LDS R37, [R3+0x40] ;  /* 0x0000400003257984 */ /* 0x000e680000000800 */
[----:B------:R-:W2:Y:S04]  /*04f0*/  LDS R16, [R3+0x80] ;  /* 0x0000800003107984 */ /* 0x000ea80000000800 */
[----:B------:R-:W3:Y:S04]  /*0500*/  LDS R10, [R3+0xc0] ;  /* 0x0000c000030a7984 */ /* 0x000ee80000000800 */
[----:B------:R-:W-:Y:S04]  /*0510*/  LDS R17, [R3+0x140] ;  /* 0x0001400003117984 */ /* 0x000fe80000000800 */
[----:B------:R-:W-:Y:S01]  /*0520*/  LDS R18, [R3+0x180] ;  /* 0x0001800003127984 */ /* 0x000fe20000000800 */
[----:B0-----:R-:W-:-:S04]  /*0530*/  FFMA R12, R12, R36, R11 ;  /* 0x000000240c0c7223 */ /* 0x001fc8000000000b */
[----:B-1----:R-:W-:Y:S02]  /*0540*/  FFMA R13, R37, R13, R12 ;  /* 0x0000000d250d7223 */ /* 0x002fe4000000000c */
[----:B------:R-:W-:Y:S02]  /*0550*/  LDS R37, [R3+0x2c0] ;  /* 0x0002c00003257984 */ /* 0x000fe40000000800 */
[----:B--2---:R-:W-:Y:S02]  /*0560*/  FFMA R13, R16, R14, R13 ;  /* 0x0000000e100d7223 */ /* 0x004fe4000000000d */
[----:B------:R-:W-:Y:S02]  /*0570*/  LDS R16, [R3+0x100] ;  /* 0x0001000003107984 */ /* 0x000fe40000000800 */
[----:B---3--:R-:W-:Y:S02]  /*0580*/  FFMA R11, R10, R15, R13 ;  /* 0x0000000f0a0b7223 */ /* 0x008fe4000000000d */
[----:B------:R-:W0:Y:S04]  /*0590*/  LDS.128 R12, [R22+0x10] ;  /* 0x00001000160c7984 */ /* 0x000e280000000c00 */
[----:B------:R-:W1:Y:S01]  /*05a0*/  LDS R10, [R3+0x1c0] ;  /* 0x0001c000030a7984 */ /* 0x000e620000000800 */
[----:B0-----:R-:W-:-:S03]  /*05b0*/  FFMA R12, R12, R16, R11 ;  /* 0x000000100c0c7223 */ /* 0x001fc6000000000b */
[----:B------:R-:W-:Y:S01]  /*05c0*/  LDS R16, [R3+0x200] ;  /* 0x0002000003107984 */ /* 0x000fe20000000800 */
[----:B------:R-:W-:-:S03]  /*05d0*/  FFMA R13, R17, R13, R12 ;  /* 0x0000000d110d7223 */ /* 0x000fc6000000000c */
[----:B------:R-:W-:Y:S01]  /*05e0*/  LDS R17, [R3+0x240] ;  /* 0x0002400003117984 */ /* 0x000fe20000000800 */
[----:B------:R-:W-:-:S04]  /*05f0*/  FFMA R13, R18, R14, R13 ;  /* 0x0000000e120d7223 */ /* 0x000fc8000000000d */
[----:B-1----:R-:W-:Y:S02]  /*0600*/  FFMA R11, R10, R15, R13 ;  /* 0x0000000f0a0b7223 */ /* 0x002fe4000000000d */
[----:B------:R-:W0:Y:S04]  /*0610*/  LDS.128 R12, [R22+0x20] ;  /* 0x00002000160c7984 */ /* 0x000e280000000c00 */
[----:B------:R-:W1:Y:S01]  /*0620*/  LDS R10, [R3+0x280] ;  /* 0x00028000030a7984 */ /* 0x000e620000000800 */
[----:B0-----:R-:W-:-:S03]  /*0630*/  FFMA R12, R12, R16, R11 ;  /* 0x000000100c0c7223 */ /* 0x001fc6000000000b */
[----:B------:R-:W-:Y:S01]  /*0640*/  LDS R11, [R3+0x300] ;  /* 0x00030000030b7984 */ /* 0x000fe20000000800 */
[----:B------:R-:W-:-:S03]  /*0650*/  FFMA R13, R17, R13, R12 ;  /* 0x0000000d110d7223 */ /* 0x000fc6000000000c */
[----:B------:R-:W0:Y:S04]  /*0660*/  LDS.128 R16, [R22+0x30] ;  /* 0x0000300016107984 */ /* 0x000e280000000c00 */
[----:B------:R-:W2:Y:S01]  /*0670*/  LDS R12, [R3+0x340] ;  /* 0x00034000030c7984 */ /* 0x000ea20000000800 */
[----:B-1----:R-:W-:-:S03]  /*0680*/  FFMA R10, R10, R14, R13 ;  /* 0x0000000e0a0a7223 */ /* 0x002fc6000000000d */
[----:B------:R-:W1:Y:S01]  /*0690*/  LDS R13, [R3+0x380] ;  /* 0x00038000030d7984 */ /* 0x000e620000000800 */
[----:B------:R-:W-:Y:S01]  /*06a0*/  FFMA R15, R37, R15, R10 ;  /* 0x0000000f250f7223 */ /* 0x000fe2000000000a */
[----:B------:R-:W-:-:S03]  /*06b0*/  IADD3 R10, PT, PT, R29, -0x10, RZ ;  /* 0xfffffff01d0a7810 */ /* 0x000fc60007ffe0ff */
[----:B0-----:R-:W-:Y:S01]  /*06c0*/  FFMA R15, R16, R11, R15 ;  /* 0x0000000b100f7223 */ /* 0x001fe2000000000f */
[----:B------:R-:W-:-:S04]  /*06d0*/  IADD3 R11, P0, PT, R23, R10, RZ ;  /* 0x0000000a170b7210 */ /* 0x000fc80007f1e0ff */
[----:B------:R-:W-:Y:S02]  /*06e0*/  LEA.HI.X.SX32 R14, R10, R4, 0x1, P0 ;  /* 0x000000040a0e7211 */ /* 0x000fe400000f0eff */
[----:B------:R-:W-:-:S04]  /*06f0*/  LEA R10, P0, R11, R6, 0x2 ;  /* 0x000000060b0a7211 */ /* 0x000fc800078010ff */
[----:B------:R-:W-:Y:S01]  /*0700*/  LEA.HI.X R11, R11, R7, R14, 0x2, P0 ;  /* 0x000000070b0b7211 */ /* 0x000fe200000f140e */
[----:B--2---:R-:W-:Y:S02]  /*0710*/  FFMA R14, R12, R17, R15 ;  /* 0x000000110c0e7223 */ /* 0x004fe4000000000f */
[----:B------:R-:W0:Y:S01]  /*0720*/  LDS R12, [R3+0x3c0] ;  /* 0x0003c000030c7984 */ /* 0x000e220000000800 */
[----:B------:R-:W-:Y:S01]  /*0730*/  BAR.SYNC.DEFER_BLOCKING 0x0 ;  /* 0x0000000000007b1d */ /* 0x000fe20000010000 */
[----:B------:R-:W-:-:S04]  /*0740*/  IADD3 R15, P0, PT, R20, R32, RZ ;  /* 0x00000020140f7210 */ /* 0x000fc80007f1e0ff */
[----:B------:R-:W-:Y:S02]  /*0750*/  LEA.HI.X.SX32 R17, R32, R5, 0x1, P0 ;  /* 0x0000000520117211 */ /* 0x000fe400000f0eff */
[----:B------:R-:W-:-:S04]  /*0760*/  LEA R16, P0, R15, R8, 0x2 ;  /* 0x000000080f107211 */ /* 0x000fc800078010ff */
[----:B------:R-:W-:Y:S01]  /*0770*/  LEA.HI.X R17, R15, R9, R17, 0x2, P0 ;  /* 0x000000090f117211 */ /* 0x000fe200000f1411 */
[----:B------:R-:W2:Y:S01]  /*0780*/  LDG.E R36, desc[UR4][R10.64] ;  /* 0x000000040a247981 */ /* 0x000ea2000c1e1900 */
[----:B------:R-:W-:Y:S02]  /*0790*/  R2UR UR4, R34 ;  /* 0x00000000220472ca */ /* 0x000fe400000e0000 */
[----:B------:R-:W-:-:S13]  /*07a0*/  R2UR UR5, R35 ;  /* 0x00000000230572ca */ /* 0x000fda00000e0000 */
[----:B------:R-:W3:Y:S01]  /*07b0*/  LDG.E R17, desc[UR4][R16.64] ;  /* 0x0000000410117981 */ /* 0x000ee2000c1e1900 */
[----:B-1----:R-:W-:-:S04]  /*07c0*/  FFMA R13, R13, R18, R14 ;  /* 0x000000120d0d7223 */ /* 0x002fc8000000000e */
[----:B0-----:R-:W-:Y:S01]  /*07d0*/  FFMA R19, R12, R19, R13 ;  /* 0x000000130c137223 */ /* 0x001fe2000000000d */
        /* <DEDUP_REMOVED lines=35> */
[----:B------:R-:W-:-:S04]  /*0a10*/  FFMA R15, R37, R15, R10 ;  /* 0x0000000f250f7223 */ /* 0x000fc8000000000a */
        /* <DEDUP_REMOVED lines=18> */
[C---:B------:R-:W-:Y:S02]  /*0b40*/  R2UR UR4, R34.reuse ;  /* 0x00000000220472ca */ /* 0x040fe400000e0000 */
[C---:B------:R-:W-:Y:S02]  /*0b50*/  R2UR UR5, R35.reuse ;  /* 0x00000000230572ca */ /* 0x040fe400000e0000 */
        /* <DEDUP_REMOVED lines=13> */
[----:B-1----:R-:W-:-:S04]  /*0c30*/  FFMA R13, R37, R13, R12 ;  /* 0x0000000d250d7223 */ /* 0x002fc8000000000c */
        /* <DEDUP_REMOVED lines=9> */
[----:B------:R-:W-:-:S03]  /*0cd0*/  FFMA R13, R18, R14, R13 ;  /* 0x0000000e120d7223 */ /* 0x000fc6000000000d */
[----:B------:R-:W-:Y:S01]  /*0ce0*/  LDS R18, [R3+0x280] ;  /* 0x0002800003127984 */ /* 0x000fe20000000800 */
[----:B-1----:R-:W-:-:S03]  /*0cf0*/  FFMA R11, R10, R15, R13 ;  /* 0x0000000f0a0b7223 */ /* 0x002fc6000000000d */
[----:B------:R-:W0:Y:S04]  /*0d00*/  LDS.128 R12, [R22+0x20] ;  /* 0x00002000160c7984 */ /* 0x000e280000000c00 */
[----:B------:R-:W1:Y:S01]  /*0d10*/  LDS R10, [R3+0x2c0] ;  /* 0x0002c000030a7984 */ /* 0x000e620000000800 */
[----:B0-----:R-:W-:-:S03]  /*0d20*/  FFMA R12, R12, R16, R11 ;  /* 0x000000100c0c7223 */ /* 0x001fc6000000000b */
[----:B------:R-:W-:Y:S01]  /*0d30*/  LDS R11, [R3+0x300] ;  /* 0x00030000030b7984 */ /* 0x000fe20000000800 */
[----:B------:R-:W-:-:S04]  /*0d40*/  FFMA R13, R17, R13, R12 ;  /* 0x0000000d110d7223 */ /* 0x000fc8000000000c */
[----:B------:R-:W-:Y:S02]  /*0d50*/  FFMA R13, R18, R14, R13 ;  /* 0x0000000e120d7223 */ /* 0x000fe4000000000d */
[----:B------:R-:W0:Y:S02]  /*0d60*/  LDS.128 R16, [R22+0x30] ;  /* 0x0000300016107984 */ /* 0x000e240000000c00 */
[----:B-1----:R-:W-:Y:S01]  /*0d70*/  FFMA R15, R10, R15, R13 ;  /* 0x0000000f0a0f7223 */ /* 0x002fe2000000000d */
[----:B------:R-:W-:Y:S01]  /*0d80*/  VIADD R10, R29, 0x10 ;  /* 0x000000101d0a7836 */ /* 0x000fe20000000000 */
[----:B------:R-:W-:Y:S04]  /*0d90*/  LDS R14, [R3+0x3c0] ;  /* 0x0003c000030e7984 */ /* 0x000fe80000000800 */
[----:B------:R-:W-:-:S04]  /*0da0*/  IADD3 R12, P0, PT, R23, R10, RZ ;  /* 0x0000000a170c7210 */ /* 0x000fc80007f1e0ff */
[----:B------:R-:W-:Y:S02]  /*0db0*/  LEA.HI.X.SX32 R10, R10, R4, 0x1, P0 ;  /* 0x000000040a0a7211 */ /* 0x000fe400000f0eff */
[----:B------:R-:W-:-:S04]  /*0dc0*/  LEA R6, P0, R12, R6, 0x2 ;  /* 0x000000060c067211 */ /* 0x000fc800078010ff */
[----:B------:R-:W-:Y:S02]  /*0dd0*/  LEA.HI.X R7, R12, R7, R10, 0x2, P0 ;  /* 0x000000070c077211 */ /* 0x000fe400000f140a */
[----:B------:R-:W-:-:S04]  /*0de0*/  IADD3 R10, P0, PT, R20, R28, RZ ;  /* 0x0000001c140a7210 */ /* 0x000fc80007f1e0ff */
[----:B------:R-:W-:Y:S01]  /*0df0*/  LEA R12, P1, R10, R8, 0x2 ;  /* 0x000000080a0c7211 */ /* 0x000fe200078210ff */
[----:B0-----:R-:W-:Y:S02]  /*0e00*/  FFMA R36, R16, R11, R15 ;  /* 0x0000000b10247223 */ /* 0x001fe4000000000f */
[----:B------:R-:W0:Y:S04]  /*0e10*/  LDS R16, [R3+0x340] ;  /* 0x0003400003107984 */ /* 0x000e280000000800 */
[----:B------:R-:W1:Y:S01]  /*0e20*/  LDS R15, [R3+0x380] ;  /* 0x00038000030f7984 */ /* 0x000e620000000800 */
[----:B------:R-:W-:Y:S01]  /*0e30*/  BAR.SYNC.DEFER_BLOCKING 0x0 ;  /* 0x0000000000007b1d */ /* 0x000fe20000010000 */
[----:B------:R-:W-:-:S04]  /*0e40*/  LEA.HI.X.SX32 R8, R28, R5, 0x1, P0 ;  /* 0x000000051c087211 */ /* 0x000fc800000f0eff */
[----:B------:R-:W-:Y:S01]  /*0e50*/  LEA.HI.X R13, R10, R9, R8, 0x2, P1 ;  /* 0x000000090a0d7211 */ /* 0x000fe200008f1408 */
[----:B------:R-:W2:Y:S05]  /*0e60*/  LDG.E R6, desc[UR4][R6.64] ;  /* 0x0000000406067981 */ /* 0x000eaa000c1e1900 */
[----:B------:R-:W3:Y:S01]  /*0e70*/  LDG.E R13, desc[UR6][R12.64] ;  /* 0x000000060c0d7981 */ /* 0x000ee2000c1e1900 */
[----:B0-----:R-:W-:-:S04]  /*0e80*/  FFMA R36, R16, R17, R36 ;  /* 0x0000001110247223 */ /* 0x001fc80000000024 */
[----:B-1----:R-:W-:-:S04]  /*0e90*/  FFMA R15, R15, R18, R36 ;  /* 0x000000120f0f7223 */ /* 0x002fc80000000024 */
[----:B------:R-:W-:Y:S01]  /*0ea0*/  FFMA R15, R14, R19, R15 ;  /* 0x000000130e0f7223 */ /* 0x000fe2000000000f */
[----:B------:R-:W-:-:S04]  /*0eb0*/  IADD3 R31, PT, PT, R31, 0x4, RZ ;  /* 0x000000041f1f7810 */ /* 0x000fc80007ffe0ff */
[----:B------:R-:W-:Y:S01]  /*0ec0*/  ISETP.NE.AND P0, PT, R31, RZ, PT ;  /* 0x000000ff1f00720c */ /* 0x000fe20003f05270 */
[----:B------:R-:W-:Y:S01]  /*0ed0*/  IMAD R32, R27, 0x40, R32 ;  /* 0x000000401b207824 */ /* 0x000fe200078e0220 */
[----:B------:R-:W-:Y:S01]  /*0ee0*/  IADD3 R29, PT, PT, R29, 0x40, RZ ;  /* 0x000000401d1d7810 */ /* 0x000fe20007ffe0ff */
[C---:B------:R-:W-:Y:S01]  /*0ef0*/  IMAD R26, R27.reuse, 0x40, R26 ;  /* 0x000000401b1a7824 */ /* 0x040fe200078e021a */
[C---:B------:R-:W-:Y:S02]  /*0f00*/  LEA R30, R27.reuse, R30, 0x6 ;  /* 0x0000001e1b1e7211 */ /* 0x040fe400078e30ff */
[----:B------:R-:W-:Y:S01]  /*0f10*/  LEA R28, R27, R28, 0x6 ;  /* 0x0000001c1b1c7211 */ /* 0x000fe200078e30ff */
        /* <DEDUP_REMOVED lines=10> */
[----:B0-----:R-:W-:-:S03]  /*0fc0*/  FFMA R37, R8, R37, R15 ;  /* 0x0000002508257223 */ /* 0x001fc6000000000f */
[----:B------:R-:W0:Y:S01]  /*0fd0*/  LDS.128 R12, [R22+0x10] ;  /* 0x00001000160c7984 */ /* 0x000e220000000c00 */
[----:B-1----:R-:W-:-:S04]  /*0fe0*/  FFMA R16, R16, R9, R37 ;  /* 0x0000000910107223 */ /* 0x002fc80000000025 */
[----:B--2---:R-:W-:Y:S02]  /*0ff0*/  FFMA R9, R17, R10, R16 ;  /* 0x0000000a11097223 */ /* 0x004fe40000000010 */
[----:B------:R-:W1:Y:S02]  /*1000*/  LDS R17, [R3+0x180] ;  /* 0x0001800003117984 */ /* 0x000e640000000800 */
[----:B---3--:R-:W-:Y:S02]  /*1010*/  FFMA R9, R18, R11, R9 ;  /* 0x0000000b12097223 */ /* 0x008fe40000000009 */
[----:B------:R-:W2:Y:S02]  /*1020*/  LDS R16, [R3+0x1c0] ;  /* 0x0001c00003107984 */ /* 0x000ea40000000800 */
[----:B0-----:R-:W-:Y:S02]  /*1030*/  FFMA R19, R12, R7, R9 ;  /* 0x000000070c137223 */ /* 0x001fe40000000009 */
[----:B------:R-:W-:Y:S04]  /*1040*/  LDS R7, [R3+0x200] ;  /* 0x0002000003077984 */ /* 0x000fe80000000800 */
[----:B------:R-:W0:Y:S04]  /*1050*/  LDS.128 R8, [R22+0x20] ;  /* 0x0000200016087984 */ /* 0x000e280000000c00 */
[----:B------:R-:W3:Y:S01]  /*1060*/  LDS R12, [R3+0x240] ;  /* 0x00024000030c7984 */ /* 0x000ee20000000800 */
[----:B------:R-:W-:-:S03]  /*1070*/  FFMA R6, R6, R13, R19 ;  /* 0x0000000d06067223 */ /* 0x000fc60000000013 */
[----:B------:R-:W-:Y:S01]  /*1080*/  LDS R19, [R3+0x340] ;  /* 0x0003400003137984 */ /* 0x000fe20000000800 */
[----:B-1----:R-:W-:-:S03]  /*1090*/  FFMA R17, R17, R14, R6 ;  /* 0x0000000e11117223 */ /* 0x002fc60000000006 */
[----:B------:R-:W-:Y:S01]  /*10a0*/  LDS R6, [R3+0x2c0] ;  /* 0x0002c00003067984 */ /* 0x000fe20000000800 */
[----:B--2---:R-:W-:-:S03]  /*10b0*/  FFMA R15, R16, R15, R17 ;  /* 0x0000000f100f7223 */ /* 0x004fc60000000011 */
[----:B------:R-:W1:Y:S01]  /*10c0*/  LDS R17, [R3+0x280] ;  /* 0x0002800003117984 */ /* 0x000e620000000800 */
[----:B0-----:R-:W-:-:S03]  /*10d0*/  FFMA R7, R8, R7, R15 ;  /* 0x0000000708077223 */ /* 0x001fc6000000000f */
[----:B------:R-:W-:Y:S01]  /*10e0*/  LDS R8, [R3+0x3c0] ;  /* 0x0003c00003087984 */ /* 0x000fe20000000800 */
[----:B---3--:R-:W-:-:S03]  /*10f0*/  FFMA R16, R12, R9, R7 ;  /* 0x000000090c107223 */ /* 0x008fc60000000007 */
[----:B------:R-:W-:Y:S04]  /*1100*/  LDS R9, [R3+0x300] ;  /* 0x0003000003097984 */ /* 0x000fe80000000800 */
[----:B------:R-:W0:Y:S04]  /*1110*/  LDS.128 R12, [R22+0x30] ;  /* 0x00003000160c7984 */ /* 0x000e280000000c00 */
[----:B------:R-:W2:Y:S01]  /*1120*/  LDS R7, [R3+0x380] ;  /* 0x0003800003077984 */ /* 0x000ea20000000800 */
[----:B-1----:R-:W-:-:S04]  /*1130*/  FFMA R17, R17, R10, R16 ;  /* 0x0000000a11117223 */ /* 0x002fc80000000010 */
[----:B------:R-:W-:-:S04]  /*1140*/  FFMA R11, R6, R11, R17 ;  /* 0x0000000b060b7223 */ /* 0x000fc80000000011 */
[----:B0-----:R-:W-:-:S04]  /*1150*/  FFMA R12, R12, R9, R11 ;  /* 0x000000090c0c7223 */ /* 0x001fc8000000000b */
[----:B------:R-:W-:-:S04]  /*1160*/  FFMA R12, R19, R13, R12 ;  /* 0x0000000d130c7223 */ /* 0x000fc8000000000c */
[----:B--2---:R-:W-:-:S04]  /*1170*/  FFMA R7, R7, R14, R12 ;  /* 0x0000000e07077223 */ /* 0x004fc8000000000c */
[----:B------:R-:W-:Y:S01]  /*1180*/  FFMA R11, R8, R15, R7 ;  /* 0x0000000f080b7223 */ /* 0x000fe20000000007 */
[----:B------:R-:W-:Y:S06]  /*1190*/  BAR.SYNC.DEFER_BLOCKING 0x0 ;  /* 0x0000000000007b1d */ /* 0x000fec0000010000 */
[----:B------:R-:W-:Y:S05]  /*11a0*/  @P0 BRA `(.L_x_5) ;  /* 0xfffffff000680947 */ /* 0x000fea000383ffff */
[----:B------:R-:W-:-:S07]  /*11b0*/  LOP3.LUT R29, R33, 0x7fffffc, RZ, 0xc0, !PT ;  /* 0x07fffffc211d7812 */ /* 0x000fce00078ec0ff */
.L_x_4:
[----:B------:R-:W-:-:S04]  /*11c0*/  LOP3.LUT R6, R33, 0x3, RZ, 0xc0, !PT ;  /* 0x0000000321067812 */ /* 0x000fc800078ec0ff */
[----:B------:R-:W-:-:S13]  /*11d0*/  ISETP.NE.AND P0, PT, R6, RZ, PT ;  /* 0x000000ff0600720c */ /* 0x000fda0003f05270 */
[----:B------:R-:W-:Y:S05]  /*11e0*/  @!P0 BRA `(.L_x_3) ;  /* 0x0000000800d08947 */ /* 0x000fea0003800000 */
[----:B------:R-:W-:Y:S02]  /*11f0*/  ISETP.NE.AND P1, PT, R6, 0x1, PT ;  /* 0x000000010600780c */ /* 0x000fe40003f25270 */
[----:B------:R-:W-:-:S04]  /*1200*/  LOP3.LUT R33, R33, 0x1, RZ, 0xc0, !PT ;  /* 0x0000000121217812 */ /* 0x000fc800078ec0ff */
[----:B------:R-:W-:-:S07]  /*1210*/  ISETP.NE.U32.AND P0, PT, R33, 0x1, PT ;  /* 0x000000012100780c */ /* 0x000fce0003f05070 */
[----:B------:R-:W-:Y:S06]  /*1220*/  @!P1 BRA `(.L_x_6) ;  /* 0x0000000400d09947 */ /* 0x000fec0003800000 */
[----:B------:R-:W0:Y:S01]  /*1230*/  LDC.64 R16, c[0x0][0x3a8] ;  /* 0x0000ea00ff107b82 */ /* 0x000e220000000a00 */
[----:B------:R-:W-:Y:S01]  /*1240*/  LEA R19, R29, R24, 0x4 ;  /* 0x000000181d137211 */ /* 0x000fe200078e20ff */
[----:B------:R-:W-:Y:S01]  /*1250*/  IMAD R18, R25, R29, R2 ;  /* 0x0000001d19127224 */ /* 0x000fe200078e0202 */
        /* <DEDUP_REMOVED lines=13> */
[----:B------:R-:W-:-:S05]  /*1330*/  LEA.HI.X R9, R9, R7, R10, 0x2, P1 ;  /* 0x0000000709097211 */ /* 0x000fca00008f140a */
[----:B------:R-:W3:Y:S01]  /*1340*/  LDG.E R33, desc[UR6][R8.64] ;  /* 0x0000000608217981 */ /* 0x000ee2000c1e1900 */
[----:B------:R-:W-:Y:S05]  /*1350*/  WARPSYNC.ALL ;  /* 0x0000000000007948 */ /* 0x000fea0003800000 */
[----:B------:R-:W-:Y:S02]  /*1360*/  IADD3 R19, PT, PT, R19, 0x10, RZ ;  /* 0x0000001013137810 */ /* 0x000fe40007ffe0ff */
        /* <DEDUP_REMOVED lines=11> */
[----:B------:R-:W-:Y:S04]  /*1420*/  LDS R26, [R3+0x140] ;  /* 0x00014000031a7984 */ /* 0x000fe80000000800 */
[----:B------:R-:W-:Y:S04]  /*1430*/  LDS R33, [R3+0x180] ;  /* 0x0001800003217984 */ /* 0x000fe80000000800 */
[----:B------:R-:W-:Y:S01]  /*1440*/  LDS R30, [R3+0x1c0] ;  /* 0x0001c000031e7984 */ /* 0x000fe20000000800 */
[----:B0-----:R-:W-:-:S03]  /*1450*/  FFMA R12, R12, R10, R11 ;  /* 0x0000000a0c0c7223 */ /* 0x001fc6000000000b */
[----:B------:R-:W0:Y:S01]  /*1460*/  LDS.128 R8, [R22+0x10] ;  /* 0x0000100016087984 */ /* 0x000e220000000c00 */
[----:B-1----:R-:W-:-:S04]  /*1470*/  FFMA R12, R37, R13, R12 ;  /* 0x0000000d250c7223 */ /* 0x002fc8000000000c */
[----:B--2---:R-:W-:-:S04]  /*1480*/  FFMA R31, R31, R14, R12 ;  /* 0x0000000e1f1f7223 */ /* 0x004fc8000000000c */
[----:B---3--:R-:W-:Y:S02]  /*1490*/  FFMA R37, R28, R15, R31 ;  /* 0x0000000f1c257223 */ /* 0x008fe4000000001f */
[----:B------:R-:W-:Y:S04]  /*14a0*/  LDS R31, [R3+0x200] ;  /* 0x00020000031f7984 */ /* 0x000fe80000000800 */
[----:B------:R-:W1:Y:S04]  /*14b0*/  LDS.128 R12, [R22+0x20] ;  /* 0x00002000160c7984 */ /* 0x000e680000000c00 */
[----:B------:R-:W-:Y:S01]  /*14c0*/  LDS R28, [R3+0x340] ;  /* 0x00034000031c7984 */ /* 0x000fe20000000800 */
[----:B0-----:R-:W-:-:S04]  /*14d0*/  FFMA R27, R8, R27, R37 ;  /* 0x0000001b081b7223 */ /* 0x001fc80000000025 */
[----:B------:R-:W-:Y:S01]  /*14e0*/  FFMA R26, R26, R9, R27 ;  /* 0x000000091a1a7223 */ /* 0x000fe2000000001b */
[----:B------:R-:W-:Y:S01]  /*14f0*/  IADD3 R9, P1, PT, R23, R19, RZ ;  /* 0x0000001317097210 */ /* 0x000fe20007f3e0ff */
[----:B------:R-:W-:Y:S02]  /*1500*/  LDS R27, [R3+0x380] ;  /* 0x00038000031b7984 */ /* 0x000fe40000000800 */
[----:B------:R-:W-:Y:S01]  /*1510*/  FFMA R33, R33, R10, R26 ;  /* 0x0000000a21217223 */ /* 0x000fe2000000001a */
[----:B------:R-:W-:Y:S01]  /*1520*/  LEA.HI.X.SX32 R10, R19, R4, 0x1, P1 ;  /* 0x00000004130a7211 */ /* 0x000fe200008f0eff */
[----:B------:R-:W-:Y:S01]  /*1530*/  LDS R26, [R3+0x3c0] ;  /* 0x0003c000031a7984 */ /* 0x000fe20000000800 */
[----:B------:R-:W-:Y:S01]  /*1540*/  LEA R8, P1, R9, R16, 0x2 ;  /* 0x0000001009087211 */ /* 0x000fe200078210ff */
[----:B------:R-:W-:Y:S01]  /*1550*/  FFMA R11, R30, R11, R33 ;  /* 0x0000000b1e0b7223 */ /* 0x000fe20000000021 */
[----:B------:R-:W-:Y:S01]  /*1560*/  IMAD.IADD R30, R25, 0x1, R18 ;  /* 0x00000001191e7824 */ /* 0x000fe200078e0212 */
[----:B------:R-:W-:Y:S01]  /*1570*/  LDS R33, [R3+0x300] ;  /* 0x0003000003217984 */ /* 0x000fe20000000800 */
[----:B------:R-:W-:Y:S01]  /*1580*/  LEA.HI.X R9, R9, R17, R10, 0x2, P1 ;  /* 0x0000001109097211 */ /* 0x000fe200008f140a */
[----:B-1----:R-:W-:-:S02]  /*1590*/  FFMA R10, R12, R31, R11 ;  /* 0x0000001f0c0a7223 */ /* 0x002fc4000000000b */
[----:B------:R-:W0:Y:S04]  /*15a0*/  LDS R11, [R3+0x240] ;  /* 0x00024000030b7984 */ /* 0x000e280000000800 */
[----:B------:R-:W1:Y:S04]  /*15b0*/  LDS R31, [R3+0x280] ;  /* 0x00028000031f7984 */ /* 0x000e680000000800 */
[----:B------:R-:W2:Y:S04]  /*15c0*/  LDS R12, [R3+0x2c0] ;  /* 0x0002c000030c7984 */ /* 0x000ea80000000800 */
[----:B------:R-:W3:Y:S01]  /*15d0*/  LDS.128 R16, [R22+0x30] ;  /* 0x0000300016107984 */ /* 0x000ee20000000c00 */
[----:B------:R-:W-:Y:S01]  /*15e0*/  BAR.SYNC.DEFER_BLOCKING 0x0 ;  /* 0x0000000000007b1d */ /* 0x000fe20000010000 */
[----:B------:R-:W-:-:S04]  /*15f0*/  IADD3 R36, P1, PT, R20, R30, RZ ;  /* 0x0000001e14247210 */ /* 0x000fc80007f3e0ff */
[----:B------:R-:W-:Y:S02]  /*1600*/  LEA.HI.X.SX32 R30, R30, R5, 0x1, P1 ;  /* 0x000000051e1e7211 */ /* 0x000fe400008f0eff */
[----:B------:R-:W-:-:S04]  /*1610*/  LEA R6, P1, R36, R6, 0x2 ;  /* 0x0000000624067211 */ /* 0x000fc800078210ff */
[----:B------:R-:W-:Y:S01]  /*1620*/  LEA.HI.X R7, R36, R7, R30, 0x2, P1 ;  /* 0x0000000724077211 */ /* 0x000fe200008f141e */
[----:B------:R-:W4:Y:S01]  /*1630*/  LDG.E R32, desc[UR4][R8.64] ;  /* 0x0000000408207981 */ /* 0x000f22000c1e1900 */
[----:B------:R-:W-:Y:S02]  /*1640*/  R2UR UR4, R34 ;  /* 0x00000000220472ca */ /* 0x000fe400000e0000 */
[----:B------:R-:W-:-:S13]  /*1650*/  R2UR UR5, R35 ;  /* 0x00000000230572ca */ /* 0x000fda00000e0000 */
[----:B------:R-:W5:Y:S01]  /*1660*/  LDG.E R7, desc[UR4][R6.64] ;  /* 0x0000000406077981 */ /* 0x000f62000c1e1900 */
[----:B0-----:R-:W-:-:S04]  /*1670*/  FFMA R30, R11, R13, R10 ;  /* 0x0000000d0b1e7223 */ /* 0x001fc8000000000a */
[----:B-1----:R-:W-:-:S04]  /*1680*/  FFMA R31, R31, R14, R30 ;  /* 0x0000000e1f1f7223 */ /* 0x002fc8000000001e */
[----:B--2---:R-:W-:-:S04]  /*1690*/  FFMA R15, R12, R15, R31 ;  /* 0x0000000f0c0f7223 */ /* 0x004fc8000000001f */
[----:B---3--:R-:W-:-:S04]  /*16a0*/  FFMA R15, R16, R33, R15 ;  /* 0x00000021100f7223 */ /* 0x008fc8000000000f */
[----:B------:R-:W-:-:S04]  /*16b0*/  FFMA R16, R28, R17, R15 ;  /* 0x000000111c107223 */ /* 0x000fc8000000000f */
[----:B------:R-:W-:-:S04]  /*16c0*/  FFMA R27, R27, R18, R16 ;  /* 0x000000121b1b7223 */ /* 0x000fc80000000010 */
[----:B------:R-:W-:Y:S01]  /*16d0*/  FFMA R19, R26, R19, R27 ;  /* 0x000000131a137223 */ /* 0x000fe2000000001b */
[----:B------:R-:W-:Y:S01]  /*16e0*/  IADD3 R29, PT, PT, R29, 0x2, RZ ;  /* 0x000000021d1d7810 */ /* 0x000fe20007ffe0ff */
[----:B----4-:R-:W-:Y:S04]  /*16f0*/  STS [R21], R32 ;  /* 0x0000002015007388 */ /* 0x010fe80000000800 */
[----:B-----5:R-:W-:Y:S01]  /*1700*/  STS [R0], R7 ;  /* 0x0000000700007388 */ /* 0x020fe20000000800 */
[----:B------:R-:W-:Y:S06]  /*1710*/  BAR.SYNC.DEFER_BLOCKING 0x0 ;  /* 0x0000000000007b1d */ /* 0x000fec0000010000 */
[----:B------:R-:W-:Y:S04]  /*1720*/  LDS R37, [R3] ;  /* 0x0000000003257984 */ /* 0x000fe80000000800 */
[----:B------:R-:W0:Y:S04]  /*1730*/  LDS.128 R8, [R22] ;  /* 0x0000000016087984 */ /* 0x000e280000000c00 */
[----:B------:R-:W1:Y:S04]  /*1740*/  LDS R30, [R3+0x40] ;  /* 0x00004000031e7984 */ /* 0x000e680000000800 */
[----:B------:R-:W2:Y:S04]  /*1750*/  LDS R31, [R3+0x80] ;  /* 0x00008000031f7984 */ /* 0x000ea80000000800 */
[----:B------:R-:W3:Y:S04]  /*1760*/  LDS R6, [R3+0xc0] ;  /* 0x0000c00003067984 */ /* 0x000ee80000000800 */
[----:B------:R-:W-:Y:S04]  /*1770*/  LDS R33, [R3+0x100] ;  /* 0x0001000003217984 */ /* 0x000fe80000000800 */
[----:B------:R-:W4:Y:S04]  /*1780*/  LDS.128 R12, [R22+0x10] ;  /* 0x00001000160c7984 */ /* 0x000f280000000c00 */
[----:B------:R-:W5:Y:S04]  /*1790*/  LDS R28, [R3+0x140] ;  /* 0x00014000031c7984 */ /* 0x000f680000000800 */
[----:B------:R-:W5:Y:S04]  /*17a0*/  LDS R7, [R3+0x180] ;  /* 0x0001800003077984 */ /* 0x000f680000000800 */
[----:B------:R-:W5:Y:S04]  /*17b0*/  LDS R26, [R3+0x1c0] ;  /* 0x0001c000031a7984 */ /* 0x000f680000000800 */
[----:B------:R-:W-:Y:S01]  /*17c0*/  LDS R27, [R3+0x200] ;  /* 0x00020000031b7984 */ /* 0x000fe20000000800 */
[----:B0-----:R-:W-:-:S04]  /*17d0*/  FFMA R19, R8, R37, R19 ;  /* 0x0000002508137223 */ /* 0x001fc80000000013 */
[----:B-1----:R-:W-:Y:S02]  /*17e0*/  FFMA R30, R30, R9, R19 ;  /* 0x000000091e1e7223 */ /* 0x002fe40000000013 */
[----:B------:R-:W0:Y:S02]  /*17f0*/  LDS.128 R16, [R22+0x20] ;  /* 0x0000200016107984 */ /* 0x000e240000000c00 */
[----:B--2---:R-:W-:Y:S02]  /*1800*/  FFMA R31, R31, R10, R30 ;  /* 0x0000000a1f1f7223 */ /* 0x004fe4000000001e */
[----:B------:R-:W1:Y:S02]  /*1810*/  LDS R30, [R3+0x240] ;  /* 0x00024000031e7984 */ /* 0x000e640000000800 */
[----:B---3--:R-:W-:Y:S02]  /*1820*/  FFMA R11, R6, R11, R31 ;  /* 0x0000000b060b7223 */ /* 0x008fe4000000001f */
[----:B------:R-:W2:Y:S04]  /*1830*/  LDS R31, [R3+0x280] ;  /* 0x00028000031f7984 */ /* 0x000ea80000000800 */
[----:B------:R-:W3:Y:S01]  /*1840*/  LDS R6, [R3+0x2c0] ;  /* 0x0002c00003067984 */ /* 0x000ee20000000800 */
[----:B----4-:R-:W-:-:S03]  /*1850*/  FFMA R11, R12, R33, R11 ;  /* 0x000000210c0b7223 */ /* 0x010fc6000000000b */
[----:B------:R-:W-:Y:S01]  /*1860*/  LDS R12, [R3+0x3c0] ;  /* 0x0003c000030c7984 */ /* 0x000fe20000000800 */
[----:B-----5:R-:W-:-:S03]  /*1870*/  FFMA R28, R28, R13, R11 ;  /* 0x0000000d1c1c7223 */ /* 0x020fc6000000000b */
[----:B------:R-:W-:Y:S04]  /*1880*/  LDS R13, [R3+0x300] ;  /* 0x00030000030d7984 */ /* 0x000fe80000000800 */
[----:B------:R-:W4:Y:S01]  /*1890*/  LDS.128 R8, [R22+0x30] ;  /* 0x0000300016087984 */ /* 0x000f220000000c00 */
[----:B------:R-:W-:-:S03]  /*18a0*/  FFMA R33, R7, R14, R28 ;  /* 0x0000000e07217223 */ /* 0x000fc6000000001c */
[----:B------:R-:W5:Y:S04]  /*18b0*/  LDS R14, [R3+0x340] ;  /* 0x00034000030e7984 */ /* 0x000f680000000800 */
[----:B------:R-:W5:Y:S01]  /*18c0*/  LDS R7, [R3+0x380] ;  /* 0x0003800003077984 */ /* 0x000f620000000800 */
[----:B------:R-:W-:-:S04]  /*18d0*/  FFMA R15, R26, R15, R33 ;  /* 0x0000000f1a0f7223 */ /* 0x000fc80000000021 */
[----:B0-----:R-:W-:-:S04]  /*18e0*/  FFMA R15, R16, R27, R15 ;  /* 0x0000001b100f7223 */ /* 0x001fc8000000000f */
[----:B-1----:R-:W-:-:S04]  /*18f0*/  FFMA R30, R30, R17, R15 ;  /* 0x000000111e1e7223 */ /* 0x002fc8000000000f */
[----:B--2---:R-:W-:-:S04]  /*1900*/  FFMA R31, R31, R18, R30 ;  /* 0x000000121f1f7223 */ /* 0x004fc8000000001e */
[----:B---3--:R-:W-:-:S04]  /*1910*/  FFMA R19, R6, R19, R31 ;  /* 0x0000001306137223 */ /* 0x008fc8000000001f */
[----:B----4-:R-:W-:-:S04]  /*1920*/  FFMA R13, R8, R13, R19 ;  /* 0x0000000d080d7223 */ /* 0x010fc80000000013 */
[----:B-----5:R-:W-:-:S04]  /*1930*/  FFMA R14, R14, R9, R13 ;  /* 0x000000090e0e7223 */ /* 0x020fc8000000000d */
[----:B------:R-:W-:-:S04]  /*1940*/  FFMA R7, R7, R10, R14 ;  /* 0x0000000a07077223 */ /* 0x000fc8000000000e */
[----:B------:R-:W-:Y:S01]  /*1950*/  FFMA R11, R12, R11, R7 ;  /* 0x0000000b0c0b7223 */ /* 0x000fe20000000007 */
[----:B------:R-:W-:Y:S06]  /*1960*/  BAR.SYNC.DEFER_BLOCKING 0x0 ;  /* 0x0000000000007b1d */ /* 0x000fec0000010000 */
.L_x_6:
[----:B------:R-:W-:Y:S05]  /*1970*/  @P0 BRA `(.L_x_3) ;  /* 0x0000000000ec0947 */ /* 0x000fea0003800000 */
[----:B------:R-:W0:Y:S01]  /*1980*/  LDCU.64 UR4, c[0x0][0x3a8] ;  /* 0x00007500ff0477ac */ /* 0x000e220008000a00 */
[----:B------:R-:W-:Y:S01]  /*1990*/  LEA R24, R29, R24, 0x4 ;  /* 0x000000181d187211 */ /* 0x000fe200078e20ff */
[----:B------:R-:W-:Y:S01]  /*19a0*/  IMAD R25, R25, R29, R2 ;  /* 0x0000001d19197224 */ /* 0x000fe200078e0202 */
[----:B------:R-:W-:Y:S01]  /*19b0*/  R2UR UR8, R34 ;  /* 0x00000000220872ca */ /* 0x000fe200000e0000 */
[----:B------:R-:W1:Y:S01]  /*19c0*/  LDCU.64 UR6, c[0x0][0x3c0] ;  /* 0x00007800ff0677ac */ /* 0x000e620008000a00 */
[----:B------:R-:W-:Y:S02]  /*19d0*/  IADD3 R23, P0, PT, R23, R24, RZ ;  /* 0x0000001817177210 */ /* 0x000fe40007f1e0ff */
[----:B------:R-:W-:Y:S02]  /*19e0*/  R2UR UR9, R35 ;  /* 0x00000000230972ca */ /* 0x000fe400000e0000 */
[----:B------:R-:W-:Y:S02]  /*19f0*/  LEA.HI.X.SX32 R4, R24, R4, 0x1, P0 ;  /* 0x0000000418047211 */ /* 0x000fe400000f0eff */
[----:B------:R-:W-:-:S04]  /*1a00*/  IADD3 R20, P1, PT, R20, R25, RZ ;  /* 0x0000001914147210 */ /* 0x000fc80007f3e0ff */
[----:B------:R-:W-:Y:S02]  /*1a10*/  LEA.HI.X.SX32 R5, R25, R5, 0x1, P1 ;  /* 0x0000000519057211 */ /* 0x000fe400008f0eff */
[C---:B0-----:R-:W-:Y:S02]  /*1a20*/  LEA R8, P0, R23.reuse, UR4, 0x2 ;  /* 0x0000000417087c11 */ /* 0x041fe4000f8010ff */
[----:B------:R-:W-:Y:S02]  /*1a30*/  R2UR UR4, R34 ;  /* 0x00000000220472ca */ /* 0x000fe400000e0000 */
[----:B------:R-:W-:Y:S02]  /*1a40*/  LEA.HI.X R9, R23, UR5, R4, 0x2, P0 ;  /* 0x0000000517097c11 */ /* 0x000fe400080f1404 */
[----:B------:R-:W-:Y:S02]  /*1a50*/  R2UR UR5, R35 ;  /* 0x00000000230572ca */ /* 0x000fe400000e0000 */
[C---:B-1----:R-:W-:Y:S01]  /*1a60*/  LEA R12, P0, R20.reuse, UR6, 0x2 ;  /* 0x00000006140c7c11 */ /* 0x042fe2000f8010ff */
[----:B------:R-:W2:Y:S03]  /*1a70*/  LDG.E R8, desc[UR8][R8.64] ;  /* 0x0000000808087981 */ /* 0x000ea6000c1e1900 */
[----:B------:R-:W-:-:S07]  /*1a80*/  LEA.HI.X R13, R20, UR7, R5, 0x2, P0 ;  /* 0x00000007140d7c11 */ /* 0x000fce00080f1405 */
[----:B------:R-:W3:Y:S01]  /*1a90*/  LDG.E R13, desc[UR4][R12.64] ;  /* 0x000000040c0d7981 */ /* 0x000ee2000c1e1900 */
[----:B------:R-:W-:Y:S05]  /*1aa0*/  WARPSYNC.ALL ;  /* 0x0000000000007948 */ /* 0x000fea0003800000 */
        /* <DEDUP_REMOVED lines=13> */
[----:B------:R-:W-:Y:S04]  /*1b80*/  LDS R25, [R3+0x200] ;  /* 0x0002000003197984 */ /* 0x000fe80000000800 */
[----:B------:R-:W5:Y:S01]  /*1b90*/  LDS.128 R12, [R22+0x20] ;  /* 0x00002000160c7984 */ /* 0x000f620000000c00 */
[----:B0-----:R-:W-:-:S03]  /*1ba0*/  FFMA R4, R4, R10, R11 ;  /* 0x0000000a04047223 */ /* 0x001fc6000000000b */
[----:B------:R-:W0:Y:S01]  /*1bb0*/  LDS R24, [R3+0x240] ;  /* 0x0002400003187984 */ /* 0x000e220000000800 */
[----:B-1----:R-:W-:-:S03]  /*1bc0*/  FFMA R5, R29, R5, R4 ;  /* 0x000000051d057223 */ /* 0x002fc60000000004 */
[----:B------:R-:W1:Y:S01]  /*1bd0*/  LDS R27, [R3+0x280] ;  /* 0x00028000031b7984 */ /* 0x000e620000000800 */
[----:B--2---:R-:W-:-:S03]  /*1be0*/  FFMA R29, R28, R6, R5 ;  /* 0x000000061c1d7223 */ /* 0x004fc60000000005 */
[----:B------:R-:W2:Y:S01]  /*1bf0*/  LDS R4, [R3+0x2c0] ;  /* 0x0002c00003047984 */ /* 0x000ea20000000800 */
[----:B---3--:R-:W-:-:S03]  /*1c00*/  FFMA R7, R26, R7, R29 ;  /* 0x000000071a077223 */ /* 0x008fc6000000001d */
[----:B------:R-:W-:Y:S04]  /*1c10*/  LDS R5, [R3+0x300] ;  /* 0x0003000003057984 */ /* 0x000fe80000000800 */
[----:B------:R-:W3:Y:S01]  /*1c20*/  LDS.128 R8, [R22+0x30] ;  /* 0x0000300016087984 */ /* 0x000ee20000000c00 */
[----:B----4-:R-:W-:-:S03]  /*1c30*/  FFMA R7, R16, R23, R7 ;  /* 0x0000001710077223 */ /* 0x010fc60000000007 */
[----:B------:R-:W4:Y:S01]  /*1c40*/  LDS R6, [R3+0x340] ;  /* 0x0003400003067984 */ /* 0x000f220000000800 */
[----:B-----5:R-:W-:-:S03]  /*1c50*/  FFMA R20, R20, R17, R7 ;  /* 0x0000001114147223 */ /* 0x020fc60000000007 */
[----:B------:R-:W5:Y:S04]  /*1c60*/  LDS R16, [R3+0x380] ;  /* 0x0003800003107984 */ /* 0x000f680000000800 */
[----:B------:R-:W5:Y:S01]  /*1c70*/  LDS R7, [R3+0x3c0] ;  /* 0x0003c00003077984 */ /* 0x000f620000000800 */
[----:B------:R-:W-:-:S04]  /*1c80*/  FFMA R21, R21, R18, R20 ;  /* 0x0000001215157223 */ /* 0x000fc80000000014 */
[----:B------:R-:W-:-:S04]  /*1c90*/  FFMA R19, R0, R19, R21 ;  /* 0x0000001300137223 */ /* 0x000fc80000000015 */
[----:B------:R-:W-:-:S04]  /*1ca0*/  FFMA R19, R12, R25, R19 ;  /* 0x000000190c137223 */ /* 0x000fc80000000013 */
[----:B0-----:R-:W-:-:S04]  /*1cb0*/  FFMA R24, R24, R13, R19 ;  /* 0x0000000d18187223 */ /* 0x001fc80000000013 */
[----:B-1----:R-:W-:-:S04]  /*1cc0*/  FFMA R27, R27, R14, R24 ;  /* 0x0000000e1b1b7223 */ /* 0x002fc80000000018 */
[----:B--2---:R-:W-:-:S04]  /*1cd0*/  FFMA R15, R4, R15, R27 ;  /* 0x0000000f040f7223 */ /* 0x004fc8000000001b */
[----:B---3--:R-:W-:-:S04]  /*1ce0*/  FFMA R5, R8, R5, R15 ;  /* 0x0000000508057223 */ /* 0x008fc8000000000f */
[----:B----4-:R-:W-:-:S04]  /*1cf0*/  FFMA R5, R6, R9, R5 ;  /* 0x0000000906057223 */ /* 0x010fc80000000005 */
[----:B-----5:R-:W-:-:S04]  /*1d00*/  FFMA R10, R16, R10, R5 ;  /* 0x0000000a100a7223 */ /* 0x020fc80000000005 */
[----:B------:R-:W-:Y:S01]  /*1d10*/  FFMA R11, R7, R11, R10 ;  /* 0x0000000b070b7223 */ /* 0x000fe2000000000a */
[----:B------:R-:W-:Y:S06]  /*1d20*/  BAR.SYNC.DEFER_BLOCKING 0x0 ;  /* 0x0000000000007b1d */ /* 0x000fec0000010000 */
.L_x_3:
[----:B------:R-:W0:Y:S01]  /*1d30*/  S2R R0, SR_TID.Y ;  /* 0x0000000000007919 */ /* 0x000e220000002200 */
[----:B------:R-:W1:Y:S01]  /*1d40*/  LDC R5, c[0x0][0x388] ;  /* 0x0000e200ff057b82 */ /* 0x000e620000000800 */
[----:B------:R-:W2:Y:S01]  /*1d50*/  LDCU.64 UR4, c[0x0][0x390] ;  /* 0x00007200ff0477ac */ /* 0x000ea20008000a00 */
[----:B------:R-:W-:Y:S01]  /*1d60*/  R2UR UR6, R34 ;  /* 0x00000000220672ca */ /* 0x000fe200000e0000 */
[----:B------:R-:W0:Y:S01]  /*1d70*/  S2R R3, SR_TID.X ;  /* 0x0000000000037919 */ /* 0x000e220000002100 */
[----:B------:R-:W-:Y:S01]  /*1d80*/  R2UR UR7, R35 ;  /* 0x00000000230772ca */ /* 0x000fe200000e0000 */
[----:B-1----:R-:W-:Y:S02]  /*1d90*/  IMAD R2, R5, UR36, R2 ;  /* 0x0000002405027c24 */ /* 0x002fe4000f8e0202 */
[----:B0-----:R-:W-:-:S05]  /*1da0*/  IMAD R3, R0, R5, R3 ;  /* 0x0000000500037224 */ /* 0x001fca00078e0203 */
[----:B------:R-:W-:Y:S02]  /*1db0*/  SHF.R.S32.HI R5, RZ, 0x1f, R3 ;  /* 0x0000001fff057819 */ /* 0x000fe40000011403 */
[----:B------:R-:W-:-:S04]  /*1dc0*/  IADD3 R3, P0, PT, R2, R3, RZ ;  /* 0x0000000302037210 */ /* 0x000fc80007f1e0ff */
[----:B------:R-:W-:Y:S02]  /*1dd0*/  LEA.HI.X.SX32 R0, R2, R5, 0x1, P0 ;  /* 0x0000000502007211 */ /* 0x000fe400000f0eff */
[----:B--2---:R-:W-:-:S04]  /*1de0*/  LEA R2, P0, R3, UR4, 0x2 ;  /* 0x0000000403027c11 */ /* 0x004fc8000f8010ff */
[----:B------:R-:W-:-:S05]  /*1df0*/  LEA.HI.X R3, R3, UR5, R0, 0x2, P0 ;  /* 0x0000000503037c11 */ /* 0x000fca00080f1400 */
[----:B------:R-:W-:Y:S01]  /*1e00*/  STG.E desc[UR6][R2.64], R11 ;  /* 0x0000000b02007986 */ /* 0x000fe2000c101906 */
[----:B------:R-:W-:Y:S05]  /*1e10*/  EXIT ;  /* 0x000000000000794d */ /* 0x000fea0003800000 */
.L_x_7:
        /* <DEDUP_REMOVED lines=14> */
.L_x_9:


//--------------------- .nv.global.init           --------------------------
	.section	.nv.global.init,"aw",@progbits
.nv.global.init:
	.type		$str,@object
	.size		$str,(.L_0 - $str)
$str:
        /*0000*/ 	.byte	0x48, 0x65, 0x6c, 0x6c, 0x6f, 0x20, 0x57, 0x6f, 0x72, 0x6c, 0x64, 0x0a, 0x00
.L_0:


//--------------------- .nv.shared.reserved.0     --------------------------
	.section	.nv.shared.reserved.0,"aw",@nobits
	.weak		__nv_reservedSMEM_offset_0_alias
	.size		__nv_reservedSMEM_offset_0_alias, 0, 64
	.other		__nv_reservedSMEM_offset_0_alias,@"STO_CUDA_RESERVED_SHARED STV_DEFAULT"
__nv_reservedSMEM_offset_0_alias:
	.zero		0
	.zero		64


//--------------------- .nv.shared._Z14matrixMultiply6MatrixS_S_ --------------------------
	.section	.nv.shared._Z14matrixMultiply6MatrixS_S_,"aw",@nobits
	.sectionflags	@""
	.align	4
.nv.shared._Z14matrixMultiply6MatrixS_S_:
	.zero		3072


//--------------------- .nv.constant0._Z8multiplyPfPKfS1_fii --------------------------
	.section	.nv.constant0._Z8multiplyPfPKfS1_fii,"a",@progbits
	.sectionflags	@""
	.align	4
.nv.constant0._Z8multiplyPfPKfS1_fii:
	.zero		932


//--------------------- .nv.constant0._Z14matrixMultiply6MatrixS_S_ --------------------------
	.section	.nv.constant0._Z14matrixMultiply6MatrixS_S_,"a",@progbits
	.sectionflags	@""
	.align	4
.nv.constant0._Z14matrixMultiply6MatrixS_S_:
	.zero		968


//--------------------- SYMBOLS --------------------------

	.type		.nv.reservedSmem.offset0,@object
	.size		.nv.reservedSmem.offset0,0x4
	.type		.nv.reservedSmem.cap,@object
	.size		.nv.reservedSmem.cap,0x4
	.type		vprintf,@function
